//
// Generated by NVIDIA NVVM Compiler
//
// Compiler Build ID: CL-36424714
// Cuda compilation tools, release 13.0, V13.0.88
// Based on NVVM 20.0.0
//

.version 9.0
.target sm_100
.address_size 64

	// .globl	_ZN3vdd19grid_extract_kernelEPKhiiiiiiiiiiPh
.const .align 1 .b8 _ZN3vdd17d_gray_thresholdsE[3] = {43, 128, 213};

.visible .entry _ZN3vdd19grid_extract_kernelEPKhiiiiiiiiiiPh(
	.param .u64 .ptr .align 1 _ZN3vdd19grid_extract_kernelEPKhiiiiiiiiiiPh_param_0,
	.param .u32 _ZN3vdd19grid_extract_kernelEPKhiiiiiiiiiiPh_param_1,
	.param .u32 _ZN3vdd19grid_extract_kernelEPKhiiiiiiiiiiPh_param_2,
	.param .u32 _ZN3vdd19grid_extract_kernelEPKhiiiiiiiiiiPh_param_3,
	.param .u32 _ZN3vdd19grid_extract_kernelEPKhiiiiiiiiiiPh_param_4,
	.param .u32 _ZN3vdd19grid_extract_kernelEPKhiiiiiiiiiiPh_param_5,
	.param .u32 _ZN3vdd19grid_extract_kernelEPKhiiiiiiiiiiPh_param_6,
	.param .u32 _ZN3vdd19grid_extract_kernelEPKhiiiiiiiiiiPh_param_7,
	.param .u32 _ZN3vdd19grid_extract_kernelEPKhiiiiiiiiiiPh_param_8,
	.param .u32 _ZN3vdd19grid_extract_kernelEPKhiiiiiiiiiiPh_param_9,
	.param .u32 _ZN3vdd19grid_extract_kernelEPKhiiiiiiiiiiPh_param_10,
	.param .u64 .ptr .align 1 _ZN3vdd19grid_extract_kernelEPKhiiiiiiiiiiPh_param_11
)
{
	.reg .pred 	%p<5>;
	.reg .b16 	%rs<18>;
	.reg .b32 	%r<35>;
	.reg .b32 	%f<15>;
	.reg .b64 	%rd<9>;

	ld.param.u64 	%rd1, [_ZN3vdd19grid_extract_kernelEPKhiiiiiiiiiiPh_param_0];
	ld.param.u32 	%r3, [_ZN3vdd19grid_extract_kernelEPKhiiiiiiiiiiPh_param_1];
	ld.param.u32 	%r4, [_ZN3vdd19grid_extract_kernelEPKhiiiiiiiiiiPh_param_2];
	ld.param.u32 	%r5, [_ZN3vdd19grid_extract_kernelEPKhiiiiiiiiiiPh_param_3];
	ld.param.u32 	%r6, [_ZN3vdd19grid_extract_kernelEPKhiiiiiiiiiiPh_param_4];
	ld.param.u32 	%r7, [_ZN3vdd19grid_extract_kernelEPKhiiiiiiiiiiPh_param_5];
	ld.param.u32 	%r8, [_ZN3vdd19grid_extract_kernelEPKhiiiiiiiiiiPh_param_6];
	ld.param.u32 	%r9, [_ZN3vdd19grid_extract_kernelEPKhiiiiiiiiiiPh_param_7];
	ld.param.u32 	%r10, [_ZN3vdd19grid_extract_kernelEPKhiiiiiiiiiiPh_param_8];
	ld.param.u32 	%r11, [_ZN3vdd19grid_extract_kernelEPKhiiiiiiiiiiPh_param_10];
	ld.param.u64 	%rd2, [_ZN3vdd19grid_extract_kernelEPKhiiiiiiiiiiPh_param_11];
	shl.b32 	%r12, %r11, 1;
	sub.s32 	%r1, %r9, %r12;
	sub.s32 	%r13, %r10, %r12;
	mul.lo.s32 	%r14, %r1, %r13;
	mov.u32 	%r15, %ctaid.x;
	mov.u32 	%r16, %ntid.x;
	mov.u32 	%r17, %tid.x;
	mad.lo.s32 	%r2, %r15, %r16, %r17;
	setp.ge.s32 	%p1, %r2, %r14;
	@%p1 bra 	$L__BB0_5;
	cvta.to.global.u64 	%rd3, %rd1;
	div.s32 	%r18, %r2, %r1;
	mul.lo.s32 	%r19, %r18, %r1;
	sub.s32 	%r20, %r2, %r19;
	add.s32 	%r21, %r18, %r11;
	add.s32 	%r22, %r20, %r11;
	sub.s32 	%r23, %r7, %r5;
	sub.s32 	%r24, %r8, %r6;
	cvt.rn.f32.s32 	%f1, %r23;
	cvt.rn.f32.s32 	%f2, %r9;
	div.rn.f32 	%f3, %f1, %f2;
	cvt.rn.f32.s32 	%f4, %r24;
	cvt.rn.f32.s32 	%f5, %r10;
	div.rn.f32 	%f6, %f4, %f5;
	cvt.rn.f32.s32 	%f7, %r5;
	cvt.rn.f32.s32 	%f8, %r22;
	add.f32 	%f9, %f8, 0f3F000000;
	fma.rn.f32 	%f10, %f3, %f9, %f7;
	cvt.rzi.s32.f32 	%r25, %f10;
	cvt.rn.f32.s32 	%f11, %r6;
	cvt.rn.f32.s32 	%f12, %r21;
	add.f32 	%f13, %f12, 0f3F000000;
	fma.rn.f32 	%f14, %f6, %f13, %f11;
	cvt.rzi.s32.f32 	%r26, %f14;
	max.s32 	%r27, %r25, 0;
	add.s32 	%r28, %r3, -1;
	min.s32 	%r29, %r27, %r28;
	max.s32 	%r30, %r26, 0;
	add.s32 	%r31, %r4, -1;
	min.s32 	%r32, %r30, %r31;
	mad.lo.s32 	%r33, %r32, %r3, %r29;
	mul.lo.s32 	%r34, %r33, 3;
	cvt.s64.s32 	%rd4, %r34;
	add.s64 	%rd5, %rd3, %rd4;
	ld.global.u8 	%rs5, [%rd5];
	ld.global.u8 	%rs6, [%rd5+1];
	ld.global.u8 	%rs7, [%rd5+2];
	add.s16 	%rs8, %rs6, %rs5;
	add.s16 	%rs9, %rs8, %rs7;
	mul.hi.u16 	%rs1, %rs9, 21846;
	and.b16  	%rs10, %rs1, 255;
	ld.const.u8 	%rs11, [_ZN3vdd17d_gray_thresholdsE];
	setp.gt.u16 	%p2, %rs11, %rs10;
	mov.b16 	%rs17, 0;
	@%p2 bra 	$L__BB0_4;
	ld.const.u8 	%rs14, [_ZN3vdd17d_gray_thresholdsE+1];
	setp.gt.u16 	%p3, %rs14, %rs10;
	mov.b16 	%rs17, 1;
	@%p3 bra 	$L__BB0_4;
	ld.const.u8 	%rs16, [_ZN3vdd17d_gray_thresholdsE+2];
	setp.gt.u16 	%p4, %rs16, %rs10;
	selp.b16 	%rs17, 2, 3, %p4;
$L__BB0_4:
	cvt.s64.s32 	%rd6, %r2;
	cvta.to.global.u64 	%rd7, %rd2;
	add.s64 	%rd8, %rd7, %rd6;
	st.global.u8 	[%rd8], %rs17;
$L__BB0_5:
	ret;

}
	// .globl	_ZN3vdd26grid_extract_robust_kernelEPKhiiiiiiiiiiPh
.visible .entry _ZN3vdd26grid_extract_robust_kernelEPKhiiiiiiiiiiPh(
	.param .u64 .ptr .align 1 _ZN3vdd26grid_extract_robust_kernelEPKhiiiiiiiiiiPh_param_0,
	.param .u32 _ZN3vdd26grid_extract_robust_kernelEPKhiiiiiiiiiiPh_param_1,
	.param .u32 _ZN3vdd26grid_extract_robust_kernelEPKhiiiiiiiiiiPh_param_2,
	.param .u32 _ZN3vdd26grid_extract_robust_kernelEPKhiiiiiiiiiiPh_param_3,
	.param .u32 _ZN3vdd26grid_extract_robust_kernelEPKhiiiiiiiiiiPh_param_4,
	.param .u32 _ZN3vdd26grid_extract_robust_kernelEPKhiiiiiiiiiiPh_param_5,
	.param .u32 _ZN3vdd26grid_extract_robust_kernelEPKhiiiiiiiiiiPh_param_6,
	.param .u32 _ZN3vdd26grid_extract_robust_kernelEPKhiiiiiiiiiiPh_param_7,
	.param .u32 _ZN3vdd26grid_extract_robust_kernelEPKhiiiiiiiiiiPh_param_8,
	.param .u32 _ZN3vdd26grid_extract_robust_kernelEPKhiiiiiiiiiiPh_param_9,
	.param .u32 _ZN3vdd26grid_extract_robust_kernelEPKhiiiiiiiiiiPh_param_10,
	.param .u64 .ptr .align 1 _ZN3vdd26grid_extract_robust_kernelEPKhiiiiiiiiiiPh_param_11
)
{
	.local .align 16 .b8 	__local_depot1[16];
	.reg .b64 	%SP;
	.reg .b64 	%SPL;
	.reg .pred 	%p<17>;
	.reg .b16 	%rs<51>;
	.reg .b32 	%r<64>;
	.reg .b32 	%f<19>;
	.reg .b64 	%rd<45>;

	mov.u64 	%SPL, __local_depot1;
	ld.param.u64 	%rd11, [_ZN3vdd26grid_extract_robust_kernelEPKhiiiiiiiiiiPh_param_0];
	ld.param.u32 	%r9, [_ZN3vdd26grid_extract_robust_kernelEPKhiiiiiiiiiiPh_param_1];
	ld.param.u32 	%r10, [_ZN3vdd26grid_extract_robust_kernelEPKhiiiiiiiiiiPh_param_2];
	ld.param.u32 	%r11, [_ZN3vdd26grid_extract_robust_kernelEPKhiiiiiiiiiiPh_param_3];
	ld.param.u32 	%r12, [_ZN3vdd26grid_extract_robust_kernelEPKhiiiiiiiiiiPh_param_4];
	ld.param.u32 	%r13, [_ZN3vdd26grid_extract_robust_kernelEPKhiiiiiiiiiiPh_param_5];
	ld.param.u32 	%r14, [_ZN3vdd26grid_extract_robust_kernelEPKhiiiiiiiiiiPh_param_6];
	ld.param.u32 	%r15, [_ZN3vdd26grid_extract_robust_kernelEPKhiiiiiiiiiiPh_param_7];
	ld.param.u32 	%r16, [_ZN3vdd26grid_extract_robust_kernelEPKhiiiiiiiiiiPh_param_8];
	ld.param.u32 	%r17, [_ZN3vdd26grid_extract_robust_kernelEPKhiiiiiiiiiiPh_param_10];
	ld.param.u64 	%rd10, [_ZN3vdd26grid_extract_robust_kernelEPKhiiiiiiiiiiPh_param_11];
	cvta.to.global.u64 	%rd1, %rd11;
	shl.b32 	%r18, %r17, 1;
	sub.s32 	%r1, %r15, %r18;
	sub.s32 	%r19, %r16, %r18;
	mul.lo.s32 	%r20, %r1, %r19;
	mov.u32 	%r21, %ctaid.x;
	mov.u32 	%r22, %ntid.x;
	mov.u32 	%r23, %tid.x;
	mad.lo.s32 	%r2, %r21, %r22, %r23;
	setp.ge.s32 	%p1, %r2, %r20;
	@%p1 bra 	$L__BB1_14;
	div.s32 	%r24, %r2, %r1;
	mul.lo.s32 	%r25, %r24, %r1;
	sub.s32 	%r26, %r2, %r25;
	add.s32 	%r27, %r24, %r17;
	add.s32 	%r28, %r26, %r17;
	sub.s32 	%r29, %r13, %r11;
	sub.s32 	%r30, %r14, %r12;
	cvt.rn.f32.s32 	%f3, %r29;
	cvt.rn.f32.s32 	%f4, %r15;
	div.rn.f32 	%f5, %f3, %f4;
	cvt.rn.f32.s32 	%f6, %r30;
	cvt.rn.f32.s32 	%f7, %r16;
	div.rn.f32 	%f8, %f6, %f7;
	cvt.rn.f32.s32 	%f9, %r11;
	cvt.rn.f32.s32 	%f10, %r28;
	add.f32 	%f11, %f10, 0f3F000000;
	fma.rn.f32 	%f1, %f5, %f11, %f9;
	cvt.rn.f32.s32 	%f12, %r12;
	cvt.rn.f32.s32 	%f13, %r27;
	add.f32 	%f14, %f13, 0f3F000000;
	fma.rn.f32 	%f2, %f8, %f14, %f12;
	add.s32 	%r3, %r9, -1;
	add.s32 	%r4, %r10, -1;
	ld.const.u8 	%rs1, [_ZN3vdd17d_gray_thresholdsE];
	ld.const.u8 	%rs2, [_ZN3vdd17d_gray_thresholdsE+1];
	ld.const.u8 	%rs3, [_ZN3vdd17d_gray_thresholdsE+2];
	add.f32 	%f15, %f1, 0fBF800000;
	cvt.rzi.s32.f32 	%r31, %f15;
	add.f32 	%f16, %f2, 0fBF800000;
	cvt.rzi.s32.f32 	%r32, %f16;
	max.s32 	%r33, %r31, 0;
	min.s32 	%r5, %r33, %r3;
	max.s32 	%r34, %r32, 0;
	min.s32 	%r35, %r34, %r4;
	mul.lo.s32 	%r6, %r35, %r9;
	add.s32 	%r36, %r6, %r5;
	mul.lo.s32 	%r37, %r36, 3;
	cvt.s64.s32 	%rd13, %r37;
	add.s64 	%rd14, %rd1, %rd13;
	ld.global.u8 	%rs8, [%rd14];
	ld.global.u8 	%rs9, [%rd14+1];
	add.s16 	%rs10, %rs9, %rs8;
	ld.global.u8 	%rs11, [%rd14+2];
	add.s16 	%rs12, %rs10, %rs11;
	mul.hi.u16 	%rs4, %rs12, 21846;
	and.b16  	%rs13, %rs4, 255;
	setp.gt.u16 	%p2, %rs1, %rs13;
	mov.b64 	%rd41, 0;
	@%p2 bra 	$L__BB1_4;
	setp.gt.u16 	%p3, %rs2, %rs13;
	mov.b64 	%rd41, 1;
	@%p3 bra 	$L__BB1_4;
	setp.gt.u16 	%p4, %rs3, %rs13;
	selp.b64 	%rd41, 2, 3, %p4;
$L__BB1_4:
	add.f32 	%f17, %f1, 0f00000000;
	cvt.rzi.s32.f32 	%r38, %f17;
	max.s32 	%r39, %r38, 0;
	min.s32 	%r7, %r39, %r3;
	add.s32 	%r40, %r6, %r7;
	mul.lo.s32 	%r41, %r40, 3;
	cvt.s64.s32 	%rd17, %r41;
	add.s64 	%rd18, %rd1, %rd17;
	ld.global.u8 	%rs18, [%rd18];
	ld.global.u8 	%rs19, [%rd18+1];
	add.s16 	%rs20, %rs19, %rs18;
	ld.global.u8 	%rs21, [%rd18+2];
	add.s16 	%rs22, %rs20, %rs21;
	mul.hi.u16 	%rs5, %rs22, 21846;
	and.b16  	%rs23, %rs5, 255;
	setp.gt.u16 	%p5, %rs1, %rs23;
	mov.b64 	%rd42, 0;
	@%p5 bra 	$L__BB1_7;
	setp.gt.u16 	%p6, %rs2, %rs23;
	mov.b64 	%rd42, 1;
	@%p6 bra 	$L__BB1_7;
	setp.gt.u16 	%p7, %rs3, %rs23;
	selp.b64 	%rd42, 2, 3, %p7;
$L__BB1_7:
	add.f32 	%f18, %f2, 0f00000000;
	cvt.rzi.s32.f32 	%r42, %f18;
	max.s32 	%r43, %r42, 0;
	min.s32 	%r44, %r43, %r4;
	mul.lo.s32 	%r8, %r44, %r9;
	add.s32 	%r45, %r8, %r5;
	mul.lo.s32 	%r46, %r45, 3;
	cvt.s64.s32 	%rd21, %r46;
	add.s64 	%rd22, %rd1, %rd21;
	ld.global.u8 	%rs28, [%rd22];
	ld.global.u8 	%rs29, [%rd22+1];
	add.s16 	%rs30, %rs29, %rs28;
	ld.global.u8 	%rs31, [%rd22+2];
	add.s16 	%rs32, %rs30, %rs31;
	mul.hi.u16 	%rs6, %rs32, 21846;
	and.b16  	%rs33, %rs6, 255;
	setp.gt.u16 	%p8, %rs1, %rs33;
	mov.b64 	%rd43, 0;
	@%p8 bra 	$L__BB1_10;
	setp.gt.u16 	%p9, %rs2, %rs33;
	mov.b64 	%rd43, 1;
	@%p9 bra 	$L__BB1_10;
	setp.gt.u16 	%p10, %rs3, %rs33;
	selp.b64 	%rd43, 2, 3, %p10;
$L__BB1_10:
	add.s32 	%r47, %r8, %r7;
	mul.lo.s32 	%r48, %r47, 3;
	cvt.s64.s32 	%rd25, %r48;
	add.s64 	%rd26, %rd1, %rd25;
	ld.global.u8 	%rs38, [%rd26];
	ld.global.u8 	%rs39, [%rd26+1];
	add.s16 	%rs40, %rs39, %rs38;
	ld.global.u8 	%rs41, [%rd26+2];
	add.s16 	%rs42, %rs40, %rs41;
	mul.hi.u16 	%rs7, %rs42, 21846;
	and.b16  	%rs43, %rs7, 255;
	setp.gt.u16 	%p11, %rs1, %rs43;
	mov.b64 	%rd44, 0;
	@%p11 bra 	$L__BB1_13;
	setp.gt.u16 	%p12, %rs2, %rs43;
	mov.b64 	%rd44, 1;
	@%p12 bra 	$L__BB1_13;
	setp.gt.u16 	%p13, %rs3, %rs43;
	selp.b64 	%rd44, 2, 3, %p13;
$L__BB1_13:
	add.u64 	%rd29, %SPL, 0;
	mov.b32 	%r49, 0;
	st.local.v4.u32 	[%rd29], {%r49, %r49, %r49, %r49};
	shl.b64 	%rd30, %rd41, 2;
	add.s64 	%rd31, %rd29, %rd30;
	ld.local.u32 	%r50, [%rd31];
	add.s32 	%r51, %r50, 1;
	st.local.u32 	[%rd31], %r51;
	shl.b64 	%rd32, %rd42, 2;
	add.s64 	%rd33, %rd29, %rd32;
	ld.local.u32 	%r52, [%rd33];
	add.s32 	%r53, %r52, 1;
	st.local.u32 	[%rd33], %r53;
	shl.b64 	%rd34, %rd43, 2;
	add.s64 	%rd35, %rd29, %rd34;
	ld.local.u32 	%r54, [%rd35];
	add.s32 	%r55, %r54, 1;
	st.local.u32 	[%rd35], %r55;
	shl.b64 	%rd36, %rd44, 2;
	add.s64 	%rd37, %rd29, %rd36;
	ld.local.u32 	%r56, [%rd37];
	add.s32 	%r57, %r56, 1;
	st.local.u32 	[%rd37], %r57;
	ld.local.v4.u32 	{%r58, %r59, %r60, %r61}, [%rd29];
	setp.gt.s32 	%p14, %r59, %r58;
	selp.u16 	%rs48, 1, 0, %p14;
	max.s32 	%r62, %r59, %r58;
	setp.gt.s32 	%p15, %r60, %r62;
	selp.b16 	%rs49, 2, %rs48, %p15;
	max.s32 	%r63, %r60, %r62;
	setp.gt.s32 	%p16, %r61, %r63;
	selp.b16 	%rs50, 3, %rs49, %p16;
	cvt.s64.s32 	%rd38, %r2;
	cvta.to.global.u64 	%rd39, %rd10;
	add.s64 	%rd40, %rd39, %rd38;
	st.global.u8 	[%rd40], %rs50;
$L__BB1_14:
	ret;

}


// ===== COMPILED SASS (sm_100) =====

	.target	sm_100

	.elftype	@"ET_EXEC"


//--------------------- .note.nv.tkinfo           --------------------------
	.section	.note.nv.tkinfo,"",@"SHT_NOTE"
	.sectionflags	@"SHF_NOTE_NV_TKINFO"
	.tkinfo
        /*0018*/ 	.word	0x00000002
        /*0030*/ 	.string	""
        /*0030*/ 	.string	"ptxas"
        /*0030*/ 	.string	"Cuda compilation tools, release 13.0, V13.0.88"
        /*0030*/ 	.string	"Build cuda_13.0.r13.0/compiler.36424714_0"
        /*0030*/ 	.string	"-arch sm_100 -m 64 "



//--------------------- .note.nv.cuinfo           --------------------------
	.section	.note.nv.cuinfo,"",@"SHT_NOTE"
	.sectionflags	@"SHF_NOTE_NV_CUINFO"
        /*0018*/ 	.short	0x0002
        /*001a*/ 	.short	0x0064
        /*001c*/ 	.short	0x0082
	.zero		2


//--------------------- .nv.info                  --------------------------
	.section	.nv.info,"",@"SHT_CUDA_INFO"
	.align	4


	//----- nvinfo : EIATTR_REGCOUNT
	.align		4
        /*0000*/ 	.byte	0x04, 0x2f
        /*0002*/ 	.short	(.L_2 - .L_1)
	.align		4
.L_1:
        /*0004*/ 	.word	index@(_ZN3vdd19grid_extract_kernelEPKhiiiiiiiiiiPh)
        /*0008*/ 	.word	0x00000013


	//----- nvinfo : EIATTR_FRAME_SIZE
	.align		4
.L_2:
        /*000c*/ 	.byte	0x04, 0x11
        /*000e*/ 	.short	(.L_4 - .L_3)
	.align		4
.L_3:
        /*0010*/ 	.word	index@($__internal_1_$__cuda_sm3x_div_rn_noftz_f32_slowpath)
        /*0014*/ 	.word	0x00000000


	//----- nvinfo : EIATTR_FRAME_SIZE
	.align		4
.L_4:
        /*0018*/ 	.byte	0x04, 0x11
        /*001a*/ 	.short	(.L_6 - .L_5)
	.align		4
.L_5:
        /*001c*/ 	.word	index@(_ZN3vdd19grid_extract_kernelEPKhiiiiiiiiiiPh)
        /*0020*/ 	.word	0x00000000


	//----- nvinfo : EIATTR_REGCOUNT
	.align		4
.L_6:
        /*0024*/ 	.byte	0x04, 0x2f
        /*0026*/ 	.short	(.L_8 - .L_7)
	.align		4
.L_7:
        /*0028*/ 	.word	index@(_ZN3vdd26grid_extract_robust_kernelEPKhiiiiiiiiiiPh)
        /*002c*/ 	.word	0x00000016


	//----- nvinfo : EIATTR_FRAME_SIZE
	.align		4
.L_8:
        /*0030*/ 	.byte	0x04, 0x11
        /*0032*/ 	.short	(.L_10 - .L_9)
	.align		4
.L_9:
        /*0034*/ 	.word	index@($__internal_0_$__cuda_sm3x_div_rn_noftz_f32_slowpath)
        /*0038*/ 	.word	0x00000010


	//----- nvinfo : EIATTR_FRAME_SIZE
	.align		4
.L_10:
        /*003c*/ 	.byte	0x04, 0x11
        /*003e*/ 	.short	(.L_12 - .L_11)
	.align		4
.L_11:
        /*0040*/ 	.word	index@(_ZN3vdd26grid_extract_robust_kernelEPKhiiiiiiiiiiPh)
        /*0044*/ 	.word	0x00000010


	//----- nvinfo : EIATTR_MIN_STACK_SIZE
	.align		4
.L_12:
        /*0048*/ 	.byte	0x04, 0x12
        /*004a*/ 	.short	(.L_14 - .L_13)
	.align		4
.L_13:
        /*004c*/ 	.word	index@(_ZN3vdd26grid_extract_robust_kernelEPKhiiiiiiiiiiPh)
        /*0050*/ 	.word	0x00000010


	//----- nvinfo : EIATTR_MIN_STACK_SIZE
	.align		4
.L_14:
        /*0054*/ 	.byte	0x04, 0x12
        /*0056*/ 	.short	(.L_16 - .L_15)
	.align		4
.L_15:
        /*0058*/ 	.word	index@(_ZN3vdd19grid_extract_kernelEPKhiiiiiiiiiiPh)
        /*005c*/ 	.word	0x00000000
.L_16:


//--------------------- .nv.compat                --------------------------
	.section	.nv.compat,"",@"SHT_CUDA_COMPAT_INFO"
	.align	4
        /*0000*/ 	.byte	0x02, 0x09, 0x00, 0x00, 0x02, 0x02, 0x01, 0x00, 0x02, 0x05, 0x05, 0x00, 0x03, 0x07, 0x01, 0x01
        /*0010*/ 	.byte	0x02, 0x03, 0x00, 0x00, 0x02, 0x06, 0x01, 0x00, 0x04, 0x0b, 0x08, 0x00, 0x01, 0x00, 0x00, 0x00
        /*0020*/ 	.byte	0x00, 0x00, 0x00, 0x00


//--------------------- .nv.info._ZN3vdd26grid_extract_robust_kernelEPKhiiiiiiiiiiPh --------------------------
	.section	.nv.info._ZN3vdd26grid_extract_robust_kernelEPKhiiiiiiiiiiPh,"",@"SHT_CUDA_INFO"
	.sectionflags	@""
	.align	4


	//----- nvinfo : EIATTR_CUDA_API_VERSION
	.align		4
        /*0000*/ 	.byte	0x04, 0x37
        /*0002*/ 	.short	(.L_18 - .L_17)
.L_17:
        /*0004*/ 	.word	0x00000082


	//----- nvinfo : EIATTR_KPARAM_INFO
	.align		4
.L_18:
        /*0008*/ 	.byte	0x04, 0x17
        /*000a*/ 	.short	(.L_20 - .L_19)
.L_19:
        /*000c*/ 	.word	0x00000000
        /*0010*/ 	.short	0x000b
        /*0012*/ 	.short	0x0030
        /*0014*/ 	.byte	0x00, 0xf5, 0x21, 0x00


	//----- nvinfo : EIATTR_KPARAM_INFO
	.align		4
.L_20:
        /*0018*/ 	.byte	0x04, 0x17
        /*001a*/ 	.short	(.L_22 - .L_21)
.L_21:
        /*001c*/ 	.word	0x00000000
        /*0020*/ 	.short	0x000a
        /*0022*/ 	.short	0x002c
        /*0024*/ 	.byte	0x00, 0xf0, 0x11, 0x00


	//----- nvinfo : EIATTR_KPARAM_INFO
	.align		4
.L_22:
        /*0028*/ 	.byte	0x04, 0x17
        /*002a*/ 	.short	(.L_24 - .L_23)
.L_23:
        /*002c*/ 	.word	0x00000000
        /*0030*/ 	.short	0x0009
        /*0032*/ 	.short	0x0028
        /*0034*/ 	.byte	0x00, 0xf0, 0x11, 0x00


	//----- nvinfo : EIATTR_KPARAM_INFO
	.align		4
.L_24:
        /*0038*/ 	.byte	0x04, 0x17
        /*003a*/ 	.short	(.L_26 - .L_25)
.L_25:
        /*003c*/ 	.word	0x00000000
        /*0040*/ 	.short	0x0008
        /*0042*/ 	.short	0x0024
        /*0044*/ 	.byte	0x00, 0xf0, 0x11, 0x00


	//----- nvinfo : EIATTR_KPARAM_INFO
	.align		4
.L_26:
        /*0048*/ 	.byte	0x04, 0x17
        /*004a*/ 	.short	(.L_28 - .L_27)
.L_27:
        /*004c*/ 	.word	0x00000000
        /*0050*/ 	.short	0x0007
        /*0052*/ 	.short	0x0020
        /*0054*/ 	.byte	0x00, 0xf0, 0x11, 0x00


	//----- nvinfo : EIATTR_KPARAM_INFO
	.align		4
.L_28:
        /*0058*/ 	.byte	0x04, 0x17
        /*005a*/ 	.short	(.L_30 - .L_29)
.L_29:
        /*005c*/ 	.word	0x00000000
        /*0060*/ 	.short	0x0006
        /*0062*/ 	.short	0x001c
        /*0064*/ 	.byte	0x00, 0xf0, 0x11, 0x00


	//----- nvinfo : EIATTR_KPARAM_INFO
	.align		4
.L_30:
        /*0068*/ 	.byte	0x04, 0x17
        /*006a*/ 	.short	(.L_32 - .L_31)
.L_31:
        /*006c*/ 	.word	0x00000000
        /*0070*/ 	.short	0x0005
        /*0072*/ 	.short	0x0018
        /*0074*/ 	.byte	0x00, 0xf0, 0x11, 0x00


	//----- nvinfo : EIATTR_KPARAM_INFO
	.align		4
.L_32:
        /*0078*/ 	.byte	0x04, 0x17
        /*007a*/ 	.short	(.L_34 - .L_33)
.L_33:
        /*007c*/ 	.word	0x00000000
        /*0080*/ 	.short	0x0004
        /*0082*/ 	.short	0x0014
        /*0084*/ 	.byte	0x00, 0xf0, 0x11, 0x00


	//----- nvinfo : EIATTR_KPARAM_INFO
	.align		4
.L_34:
        /*0088*/ 	.byte	0x04, 0x17
        /*008a*/ 	.short	(.L_36 - .L_35)
.L_35:
        /*008c*/ 	.word	0x00000000
        /*0090*/ 	.short	0x0003
        /*0092*/ 	.short	0x0010
        /*0094*/ 	.byte	0x00, 0xf0, 0x11, 0x00


	//----- nvinfo : EIATTR_KPARAM_INFO
	.align		4
.L_36:
        /*0098*/ 	.byte	0x04, 0x17
        /*009a*/ 	.short	(.L_38 - .L_37)
.L_37:
        /*009c*/ 	.word	0x00000000
        /*00a0*/ 	.short	0x0002
        /*00a2*/ 	.short	0x000c
        /*00a4*/ 	.byte	0x00, 0xf0, 0x11, 0x00


	//----- nvinfo : EIATTR_KPARAM_INFO
	.align		4
.L_38:
        /*00a8*/ 	.byte	0x04, 0x17
        /*00aa*/ 	.short	(.L_40 - .L_39)
.L_39:
        /*00ac*/ 	.word	0x00000000
        /*00b0*/ 	.short	0x0001
        /*00b2*/ 	.short	0x0008
        /*00b4*/ 	.byte	0x00, 0xf0, 0x11, 0x00


	//----- nvinfo : EIATTR_KPARAM_INFO
	.align		4
.L_40:
        /*00b8*/ 	.byte	0x04, 0x17
        /*00ba*/ 	.short	(.L_42 - .L_41)
.L_41:
        /*00bc*/ 	.word	0x00000000
        /*00c0*/ 	.short	0x0000
        /*00c2*/ 	.short	0x0000
        /*00c4*/ 	.byte	0x00, 0xf5, 0x21, 0x00


	//----- nvinfo : EIATTR_SPARSE_MMA_MASK
	.align		4
.L_42:
        /*00c8*/ 	.byte	0x03, 0x50
        /*00ca*/ 	.short	0x0000


	//----- nvinfo : EIATTR_MAXREG_COUNT
	.align		4
        /*00cc*/ 	.byte	0x03, 0x1b
        /*00ce*/ 	.short	0x00ff


	//----- nvinfo : EIATTR_MERCURY_ISA_VERSION
	.align		4
        /*00d0*/ 	.byte	0x03, 0x5f
        /*00d2*/ 	.short	0x0101


	//----- nvinfo : EIATTR_VRC_CTA_INIT_COUNT
	.align		4
        /*00d4*/ 	.byte	0x02, 0x4a
	.zero		1
	.zero		1


	//----- nvinfo : EIATTR_EXIT_INSTR_OFFSETS
	.align		4
        /*00d8*/ 	.byte	0x04, 0x1c
        /*00da*/ 	.short	(.L_44 - .L_43)


	//   ....[0]....
.L_43:
        /*00dc*/ 	.word	0x000000d0


	//   ....[1]....
        /*00e0*/ 	.word	0x00000dc0


	//----- nvinfo : EIATTR_CRS_STACK_SIZE
	.align		4
.L_44:
        /*00e4*/ 	.byte	0x04, 0x1e
        /*00e6*/ 	.short	(.L_46 - .L_45)
.L_45:
        /*00e8*/ 	.word	0x00000000


	//----- nvinfo : EIATTR_CBANK_PARAM_SIZE
	.align		4
.L_46:
        /*00ec*/ 	.byte	0x03, 0x19
        /*00ee*/ 	.short	0x0038


	//----- nvinfo : EIATTR_PARAM_CBANK
	.align		4
        /*00f0*/ 	.byte	0x04, 0x0a
        /*00f2*/ 	.short	(.L_48 - .L_47)
	.align		4
.L_47:
        /*00f4*/ 	.word	index@(.nv.constant0._ZN3vdd26grid_extract_robust_kernelEPKhiiiiiiiiiiPh)
        /*00f8*/ 	.short	0x0380
        /*00fa*/ 	.short	0x0038


	//----- nvinfo : EIATTR_SW_WAR
	.align		4
.L_48:
        /*00fc*/ 	.byte	0x04, 0x36
        /*00fe*/ 	.short	(.L_50 - .L_49)
.L_49:
        /*0100*/ 	.word	0x00000008
.L_50:


//--------------------- .nv.info._ZN3vdd19grid_extract_kernelEPKhiiiiiiiiiiPh --------------------------
	.section	.nv.info._ZN3vdd19grid_extract_kernelEPKhiiiiiiiiiiPh,"",@"SHT_CUDA_INFO"
	.sectionflags	@""
	.align	4


	//----- nvinfo : EIATTR_CUDA_API_VERSION
	.align		4
        /*0000*/ 	.byte	0x04, 0x37
        /*0002*/ 	.short	(.L_52 - .L_51)
.L_51:
        /*0004*/ 	.word	0x00000082


	//----- nvinfo : EIATTR_KPARAM_INFO
	.align		4
.L_52:
        /*0008*/ 	.byte	0x04, 0x17
        /*000a*/ 	.short	(.L_54 - .L_53)
.L_53:
        /*000c*/ 	.word	0x00000000
        /*0010*/ 	.short	0x000b
        /*0012*/ 	.short	0x0030
        /*0014*/ 	.byte	0x00, 0xf5, 0x21, 0x00


	//----- nvinfo : EIATTR_KPARAM_INFO
	.align		4
.L_54:
        /*0018*/ 	.byte	0x04, 0x17
        /*001a*/ 	.short	(.L_56 - .L_55)
.L_55:
        /*001c*/ 	.word	0x00000000
        /*0020*/ 	.short	0x000a
        /*0022*/ 	.short	0x002c
        /*0024*/ 	.byte	0x00, 0xf0, 0x11, 0x00


	//----- nvinfo : EIATTR_KPARAM_INFO
	.align		4
.L_56:
        /*0028*/ 	.byte	0x04, 0x17
        /*002a*/ 	.short	(.L_58 - .L_57)
.L_57:
        /*002c*/ 	.word	0x00000000
        /*0030*/ 	.short	0x0009
        /*0032*/ 	.short	0x0028
        /*0034*/ 	.byte	0x00, 0xf0, 0x11, 0x00


	//----- nvinfo : EIATTR_KPARAM_INFO
	.align		4
.L_58:
        /*0038*/ 	.byte	0x04, 0x17
        /*003a*/ 	.short	(.L_60 - .L_59)
.L_59:
        /*003c*/ 	.word	0x00000000
        /*0040*/ 	.short	0x0008
        /*0042*/ 	.short	0x0024
        /*0044*/ 	.byte	0x00, 0xf0, 0x11, 0x00


	//----- nvinfo : EIATTR_KPARAM_INFO
	.align		4
.L_60:
        /*0048*/ 	.byte	0x04, 0x17
        /*004a*/ 	.short	(.L_62 - .L_61)
.L_61:
        /*004c*/ 	.word	0x00000000
        /*0050*/ 	.short	0x0007
        /*0052*/ 	.short	0x0020
        /*0054*/ 	.byte	0x00, 0xf0, 0x11, 0x00


	//----- nvinfo : EIATTR_KPARAM_INFO
	.align		4
.L_62:
        /*0058*/ 	.byte	0x04, 0x17
        /*005a*/ 	.short	(.L_64 - .L_63)
.L_63:
        /*005c*/ 	.word	0x00000000
        /*0060*/ 	.short	0x0006
        /*0062*/ 	.short	0x001c
        /*0064*/ 	.byte	0x00, 0xf0, 0x11, 0x00


	//----- nvinfo : EIATTR_KPARAM_INFO
	.align		4
.L_64:
        /*0068*/ 	.byte	0x04, 0x17
        /*006a*/ 	.short	(.L_66 - .L_65)
.L_65:
        /*006c*/ 	.word	0x00000000
        /*0070*/ 	.short	0x0005
        /*0072*/ 	.short	0x0018
        /*0074*/ 	.byte	0x00, 0xf0, 0x11, 0x00


	//----- nvinfo : EIATTR_KPARAM_INFO
	.align		4
.L_66:
        /*0078*/ 	.byte	0x04, 0x17
        /*007a*/ 	.short	(.L_68 - .L_67)
.L_67:
        /*007c*/ 	.word	0x00000000
        /*0080*/ 	.short	0x0004
        /*0082*/ 	.short	0x0014
        /*0084*/ 	.byte	0x00, 0xf0, 0x11, 0x00


	//----- nvinfo : EIATTR_KPARAM_INFO
	.align		4
.L_68:
        /*0088*/ 	.byte	0x04, 0x17
        /*008a*/ 	.short	(.L_70 - .L_69)
.L_69:
        /*008c*/ 	.word	0x00000000
        /*0090*/ 	.short	0x0003
        /*0092*/ 	.short	0x0010
        /*0094*/ 	.byte	0x00, 0xf0, 0x11, 0x00


	//----- nvinfo : EIATTR_KPARAM_INFO
	.align		4
.L_70:
        /*0098*/ 	.byte	0x04, 0x17
        /*009a*/ 	.short	(.L_72 - .L_71)
.L_71:
        /*009c*/ 	.word	0x00000000
        /*00a0*/ 	.short	0x0002
        /*00a2*/ 	.short	0x000c
        /*00a4*/ 	.byte	0x00, 0xf0, 0x11, 0x00


	//----- nvinfo : EIATTR_KPARAM_INFO
	.align		4
.L_72:
        /*00a8*/ 	.byte	0x04, 0x17
        /*00aa*/ 	.short	(.L_74 - .L_73)
.L_73:
        /*00ac*/ 	.word	0x00000000
        /*00b0*/ 	.short	0x0001
        /*00b2*/ 	.short	0x0008
        /*00b4*/ 	.byte	0x00, 0xf0, 0x11, 0x00


	//----- nvinfo : EIATTR_KPARAM_INFO
	.align		4
.L_74:
        /*00b8*/ 	.byte	0x04, 0x17
        /*00ba*/ 	.short	(.L_76 - .L_75)
.L_75:
        /*00bc*/ 	.word	0x00000000
        /*00c0*/ 	.short	0x0000
        /*00c2*/ 	.short	0x0000
        /*00c4*/ 	.byte	0x00, 0xf5, 0x21, 0x00


	//----- nvinfo : EIATTR_SPARSE_MMA_MASK
	.align		4
.L_76:
        /*00c8*/ 	.byte	0x03, 0x50
        /*00ca*/ 	.short	0x0000


	//----- nvinfo : EIATTR_MAXREG_COUNT
	.align		4
        /*00cc*/ 	.byte	0x03, 0x1b
        /*00ce*/ 	.short	0x00ff


	//----- nvinfo : EIATTR_MERCURY_ISA_VERSION
	.align		4
        /*00d0*/ 	.byte	0x03, 0x5f
        /*00d2*/ 	.short	0x0101


	//----- nvinfo : EIATTR_VRC_CTA_INIT_COUNT
	.align		4
        /*00d4*/ 	.byte	0x02, 0x4a
	.zero		1
	.zero		1


	//----- nvinfo : EIATTR_EXIT_INSTR_OFFSETS
	.align		4
        /*00d8*/ 	.byte	0x04, 0x1c
        /*00da*/ 	.short	(.L_78 - .L_77)


	//   ....[0]....
.L_77:
        /*00dc*/ 	.word	0x000000c0


	//   ....[1]....
        /*00e0*/ 	.word	0x00000790


	//----- nvinfo : EIATTR_CRS_STACK_SIZE
	.align		4
.L_78:
        /*00e4*/ 	.byte	0x04, 0x1e
        /*00e6*/ 	.short	(.L_80 - .L_79)
.L_79:
        /*00e8*/ 	.word	0x00000000


	//----- nvinfo : EIATTR_CBANK_PARAM_SIZE
	.align		4
.L_80:
        /*00ec*/ 	.byte	0x03, 0x19
        /*00ee*/ 	.short	0x0038


	//----- nvinfo : EIATTR_PARAM_CBANK
	.align		4
        /*00f0*/ 	.byte	0x04, 0x0a
        /*00f2*/ 	.short	(.L_82 - .L_81)
	.align		4
.L_81:
        /*00f4*/ 	.word	index@(.nv.constant0._ZN3vdd19grid_extract_kernelEPKhiiiiiiiiiiPh)
        /*00f8*/ 	.short	0x0380
        /*00fa*/ 	.short	0x0038


	//----- nvinfo : EIATTR_SW_WAR
	.align		4
.L_82:
        /*00fc*/ 	.byte	0x04, 0x36
        /*00fe*/ 	.short	(.L_84 - .L_83)
.L_83:
        /*0100*/ 	.word	0x00000008
.L_84:


//--------------------- .nv.callgraph             --------------------------
	.section	.nv.callgraph,"",@"SHT_CUDA_CALLGRAPH"
	.align	4
	.sectionentsize	8
	.align		4
        /*0000*/ 	.word	0x00000000
	.align		4
        /*0004*/ 	.word	0xffffffff
	.align		4
        /*0008*/ 	.word	0x00000000
	.align		4
        /*000c*/ 	.word	0xfffffffe
	.align		4
        /*0010*/ 	.word	0x00000000
	.align		4
        /*0014*/ 	.word	0xfffffffd
	.align		4
        /*0018*/ 	.word	0x00000000
	.align		4
        /*001c*/ 	.word	0xfffffffc


//--------------------- .nv.constant3             --------------------------
	.section	.nv.constant3,"a",@progbits
.nv.constant3:
	.type		_ZN3vdd17d_gray_thresholdsE,@object
	.size		_ZN3vdd17d_gray_thresholdsE,(.L_0 - _ZN3vdd17d_gray_thresholdsE)
_ZN3vdd17d_gray_thresholdsE:
        /*0000*/ 	.byte	0x2b, 0x80, 0xd5
.L_0:


//--------------------- .text._ZN3vdd26grid_extract_robust_kernelEPKhiiiiiiiiiiPh --------------------------
	.section	.text._ZN3vdd26grid_extract_robust_kernelEPKhiiiiiiiiiiPh,"ax",@progbits
	.align	128
        .global         _ZN3vdd26grid_extract_robust_kernelEPKhiiiiiiiiiiPh
        .type           _ZN3vdd26grid_extract_robust_kernelEPKhiiiiiiiiiiPh,@function
        .size           _ZN3vdd26grid_extract_robust_kernelEPKhiiiiiiiiiiPh,(.L_x_32 - _ZN3vdd26grid_extract_robust_kernelEPKhiiiiiiiiiiPh)
        .other          _ZN3vdd26grid_extract_robust_kernelEPKhiiiiiiiiiiPh,@"STO_CUDA_ENTRY STV_DEFAULT"
_ZN3vdd26grid_extract_robust_kernelEPKhiiiiiiiiiiPh:
.text._ZN3vdd26grid_extract_robust_kernelEPKhiiiiiiiiiiPh:
[----:B------:R-:W0:Y:S01]  /*0000*/  LDC R1, c[0x0][0x37c] ;  /* 0x0000df00ff017b82 */ /* 0x000e220000000800 */
[----:B------:R-:W1:Y:S07]  /*0010*/  S2R R5, SR_TID.X ;  /* 0x0000000000057919 */ /* 0x000e6e0000002100 */
[----:B------:R-:W2:Y:S01]  /*0020*/  LDC.64 R2, c[0x0][0x3a0] ;  /* 0x0000e800ff027b82 */ /* 0x000ea20000000a00 */
[----:B------:R-:W3:Y:S01]  /*0030*/  LDCU UR8, c[0x0][0x3ac] ;  /* 0x00007580ff0877ac */ /* 0x000ee20008000800 */
[----:B0-----:R-:W-:-:S06]  /*0040*/  VIADD R1, R1, 0xfffffff0 ;  /* 0xfffffff001017836 */ /* 0x001fcc0000000000 */
[----:B------:R-:W1:Y:S08]  /*0050*/  S2UR UR4, SR_CTAID.X ;  /* 0x00000000000479c3 */ /* 0x000e700000002500 */
[----:B------:R-:W1:Y:S01]  /*0060*/  LDC R8, c[0x0][0x360] ;  /* 0x0000d800ff087b82 */ /* 0x000e620000000800 */
[----:B---3--:R-:W-:-:S04]  /*0070*/  IMAD R4, RZ, RZ, -UR8 ;  /* 0x80000008ff047e24 */ /* 0x008fc8000f8e02ff */
[C---:B--2---:R-:W-:Y:S02]  /*0080*/  IMAD R0, R4.reuse, 0x2, R3 ;  /* 0x0000000204007824 */ /* 0x044fe400078e0203 */
[----:B------:R-:W-:Y:S02]  /*0090*/  IMAD R3, R4, 0x2, R2 ;  /* 0x0000000204037824 */ /* 0x000fe400078e0202 */
[----:B-1----:R-:W-:Y:S02]  /*00a0*/  IMAD R8, R8, UR4, R5 ;  /* 0x0000000408087c24 */ /* 0x002fe4000f8e0205 */
[----:B------:R-:W-:-:S05]  /*00b0*/  IMAD R5, R3, R0, RZ ;  /* 0x0000000003057224 */ /* 0x000fca00078e02ff */
[----:B------:R-:W-:-:S13]  /*00c0*/  ISETP.GE.AND P0, PT, R8, R5, PT ;  /* 0x000000050800720c */ /* 0x000fda0003f06270 */
[----:B------:R-:W-:Y:S05]  /*00d0*/  @P0 EXIT ;  /* 0x000000000000094d */ /* 0x000fea0003800000 */
[-C--:B------:R-:W-:Y:S01]  /*00e0*/  IABS R9, R3.reuse ;  /* 0x0000000300097213 */ /* 0x080fe20000000000 */
[----:B------:R-:W0:Y:S01]  /*00f0*/  LDCU.128 UR4, c[0x0][0x390] ;  /* 0x00007200ff0477ac */ /* 0x000e220008000c00 */
[----:B------:R-:W-:Y:S02]  /*0100*/  IABS R10, R8 ;  /* 0x00000008000a7213 */ /* 0x000fe40000000000 */
[----:B------:R-:W1:Y:S01]  /*0110*/  I2F.RP R0, R9 ;  /* 0x0000000900007306 */ /* 0x000e620000209400 */
[----:B------:R-:W-:-:S07]  /*0120*/  IABS R11, R3 ;  /* 0x00000003000b7213 */ /* 0x000fce0000000000 */
[----:B-1----:R-:W1:Y:S01]  /*0130*/  MUFU.RCP R0, R0 ;  /* 0x0000000000007308 */ /* 0x002e620000001000 */
[----:B0-----:R-:W-:Y:S01]  /*0140*/  UIADD3 UR4, UPT, UPT, UR6, -UR4, URZ ;  /* 0x8000000406047290 */ /* 0x001fe2000fffe0ff */
[----:B-1----:R-:W-:Y:S02]  /*0150*/  VIADD R4, R0, 0xffffffe ;  /* 0x0ffffffe00047836 */ /* 0x002fe40000000000 */
[----:B------:R-:W-:-:S04]  /*0160*/  IMAD.MOV R0, RZ, RZ, -R11 ;  /* 0x000000ffff007224 */ /* 0x000fc800078e0a0b */
[----:B------:R0:W1:Y:S02]  /*0170*/  F2I.FTZ.U32.TRUNC.NTZ R5, R4 ;  /* 0x0000000400057305 */ /* 0x000064000021f000 */
[----:B0-----:R-:W-:Y:S02]  /*0180*/  IMAD.MOV.U32 R4, RZ, RZ, RZ ;  /* 0x000000ffff047224 */ /* 0x001fe400078e00ff */
[----:B-1----:R-:W-:-:S04]  /*0190*/  IMAD.MOV R6, RZ, RZ, -R5 ;  /* 0x000000ffff067224 */ /* 0x002fc800078e0a05 */
[----:B------:R-:W-:Y:S02]  /*01a0*/  IMAD R7, R6, R9, RZ ;  /* 0x0000000906077224 */ /* 0x000fe400078e02ff */
[----:B------:R-:W-:Y:S02]  /*01b0*/  IMAD.MOV.U32 R6, RZ, RZ, R10 ;  /* 0x000000ffff067224 */ /* 0x000fe400078e000a */
[----:B------:R-:W-:Y:S01]  /*01c0*/  IMAD.HI.U32 R5, R5, R7, R4 ;  /* 0x0000000705057227 */ /* 0x000fe200078e0004 */
[----:B------:R-:W-:-:S04]  /*01d0*/  I2FP.F32.S32 R7, R2 ;  /* 0x0000000200077245 */ /* 0x000fc80000201400 */
[----:B------:R-:W0:Y:S01]  /*01e0*/  MUFU.RCP R2, R7 ;  /* 0x0000000700027308 */ /* 0x000e220000001000 */
[----:B------:R-:W-:-:S04]  /*01f0*/  IMAD.HI.U32 R5, R5, R6, RZ ;  /* 0x0000000605057227 */ /* 0x000fc800078e00ff */
[----:B------:R-:W-:-:S05]  /*0200*/  IMAD R0, R5, R0, R6 ;  /* 0x0000000005007224 */ /* 0x000fca00078e0206 */
[----:B------:R-:W-:-:S13]  /*0210*/  ISETP.GT.U32.AND P1, PT, R9, R0, PT ;  /* 0x000000000900720c */ /* 0x000fda0003f24070 */
[----:B------:R-:W-:Y:S02]  /*0220*/  @!P1 IMAD.IADD R0, R0, 0x1, -R9 ;  /* 0x0000000100009824 */ /* 0x000fe400078e0a09 */
[----:B------:R-:W-:Y:S01]  /*0230*/  @!P1 VIADD R5, R5, 0x1 ;  /* 0x0000000105059836 */ /* 0x000fe20000000000 */
[----:B------:R-:W-:Y:S02]  /*0240*/  ISETP.NE.AND P1, PT, R3, RZ, PT ;  /* 0x000000ff0300720c */ /* 0x000fe40003f25270 */
[----:B------:R-:W-:Y:S01]  /*0250*/  ISETP.GE.U32.AND P0, PT, R0, R9, PT ;  /* 0x000000090000720c */ /* 0x000fe20003f06070 */
[----:B0-----:R-:W-:Y:S01]  /*0260*/  FFMA R9, -R7, R2, 1 ;  /* 0x3f80000007097423 */ /* 0x001fe20000000102 */
[----:B------:R-:W-:-:S03]  /*0270*/  LOP3.LUT R0, R8, R3, RZ, 0x3c, !PT ;  /* 0x0000000308007212 */ /* 0x000fc600078e3cff */
[----:B------:R-:W-:Y:S01]  /*0280*/  FFMA R9, R2, R9, R2 ;  /* 0x0000000902097223 */ /* 0x000fe20000000002 */
[----:B------:R-:W-:Y:S02]  /*0290*/  ISETP.GE.AND P2, PT, R0, RZ, PT ;  /* 0x000000ff0000720c */ /* 0x000fe40003f46270 */
[----:B------:R-:W-:Y:S01]  /*02a0*/  I2FP.F32.S32 R0, UR4 ;  /* 0x0000000400007c45 */ /* 0x000fe20008201400 */
[----:B------:R-:W-:-:S04]  /*02b0*/  UIADD3 UR4, UPT, UPT, UR7, -UR5, URZ ;  /* 0x8000000507047290 */ /* 0x000fc8000fffe0ff */
[----:B------:R-:W-:Y:S01]  /*02c0*/  @P0 VIADD R5, R5, 0x1 ;  /* 0x0000000105050836 */ /* 0x000fe20000000000 */
[----:B------:R-:W0:Y:S01]  /*02d0*/  FCHK P0, R0, R7 ;  /* 0x0000000700007302 */ /* 0x000e220000000000 */
[----:B------:R-:W-:-:S04]  /*02e0*/  FFMA R2, R0, R9, RZ ;  /* 0x0000000900027223 */ /* 0x000fc800000000ff */
[----:B------:R-:W-:Y:S01]  /*02f0*/  @!P2 IMAD.MOV R5, RZ, RZ, -R5 ;  /* 0x000000ffff05a224 */ /* 0x000fe200078e0a05 */
[----:B------:R-:W-:Y:S01]  /*0300*/  @!P1 LOP3.LUT R5, RZ, R3, RZ, 0x33, !PT ;  /* 0x00000003ff059212 */ /* 0x000fe200078e33ff */
[----:B------:R-:W-:-:S04]  /*0310*/  FFMA R4, -R7, R2, R0 ;  /* 0x0000000207047223 */ /* 0x000fc80000000100 */
[----:B------:R-:W-:Y:S02]  /*0320*/  IMAD.MOV R6, RZ, RZ, -R5 ;  /* 0x000000ffff067224 */ /* 0x000fe400078e0a05 */
[----:B------:R-:W-:Y:S01]  /*0330*/  FFMA R2, R9, R4, R2 ;  /* 0x0000000409027223 */ /* 0x000fe20000000002 */
[----:B------:R-:W-:Y:S02]  /*0340*/  VIADD R4, R5, UR8 ;  /* 0x0000000805047c36 */ /* 0x000fe40008000000 */
[----:B------:R-:W-:-:S04]  /*0350*/  IMAD R3, R3, R6, R8 ;  /* 0x0000000603037224 */ /* 0x000fc800078e0208 */
[----:B------:R-:W-:Y:S01]  /*0360*/  VIADD R5, R3, UR8 ;  /* 0x0000000803057c36 */ /* 0x000fe20008000000 */
[----:B0-----:R-:W-:Y:S06]  /*0370*/  @!P0 BRA `(.L_x_0) ;  /* 0x0000000000108947 */ /* 0x001fec0003800000 */
[----:B------:R-:W-:Y:S01]  /*0380*/  IMAD.MOV.U32 R3, RZ, RZ, R7 ;  /* 0x000000ffff037224 */ /* 0x000fe200078e0007 */
[----:B------:R-:W-:-:S07]  /*0390*/  MOV R6, 0x3b0 ;  /* 0x000003b000067802 */ /* 0x000fce0000000f00 */
[----:B------:R-:W-:Y:S05]  /*03a0*/  CALL.REL.NOINC `($__internal_0_$__cuda_sm3x_div_rn_noftz_f32_slowpath) ;  /* 0x0000000800887944 */ /* 0x000fea0003c00000 */
[----:B------:R-:W-:-:S07]  /*03b0*/  IMAD.MOV.U32 R2, RZ, RZ, R0 ;  /* 0x000000ffff027224 */ /* 0x000fce00078e0000 */
.L_x_0:
[----:B------:R-:W0:Y:S01]  /*03c0*/  LDCU UR5, c[0x0][0x3a4] ;  /* 0x00007480ff0577ac */ /* 0x000e220008000800 */
[----:B------:R-:W-:Y:S01]  /*03d0*/  I2FP.F32.S32 R0, UR4 ;  /* 0x0000000400007c45 */ /* 0x000fe20008201400 */
[----:B------:R-:W1:Y:S01]  /*03e0*/  LDCU.64 UR6, c[0x0][0x358] ;  /* 0x00006b00ff0677ac */ /* 0x000e620008000a00 */
[----:B0-----:R-:W-:-:S04]  /*03f0*/  I2FP.F32.S32 R3, UR5 ;  /* 0x0000000500037c45 */ /* 0x001fc80008201400 */
[----:B------:R-:W0:Y:S08]  /*0400*/  MUFU.RCP R6, R3 ;  /* 0x0000000300067308 */ /* 0x000e300000001000 */
[----:B------:R-:W2:Y:S01]  /*0410*/  FCHK P0, R0, R3 ;  /* 0x0000000300007302 */ /* 0x000ea20000000000 */
[----:B0-----:R-:W-:-:S04]  /*0420*/  FFMA R7, -R3, R6, 1 ;  /* 0x3f80000003077423 */ /* 0x001fc80000000106 */
[----:B------:R-:W-:-:S04]  /*0430*/  FFMA R7, R6, R7, R6 ;  /* 0x0000000706077223 */ /* 0x000fc80000000006 */
[----:B------:R-:W-:-:S04]  /*0440*/  FFMA R6, R0, R7, RZ ;  /* 0x0000000700067223 */ /* 0x000fc800000000ff */
[----:B------:R-:W-:-:S04]  /*0450*/  FFMA R9, -R3, R6, R0 ;  /* 0x0000000603097223 */ /* 0x000fc80000000100 */
[----:B------:R-:W-:Y:S01]  /*0460*/  FFMA R6, R7, R9, R6 ;  /* 0x0000000907067223 */ /* 0x000fe20000000006 */
[----:B-12---:R-:W-:Y:S06]  /*0470*/  @!P0 BRA `(.L_x_1) ;  /* 0x00000000000c8947 */ /* 0x006fec0003800000 */
[----:B------:R-:W-:-:S07]  /*0480*/  MOV R6, 0x4a0 ;  /* 0x000004a000067802 */ /* 0x000fce0000000f00 */
[----:B------:R-:W-:Y:S05]  /*0490*/  CALL.REL.NOINC `($__internal_0_$__cuda_sm3x_div_rn_noftz_f32_slowpath) ;  /* 0x00000008004c7944 */ /* 0x000fea0003c00000 */
[----:B------:R-:W-:-:S07]  /*04a0*/  IMAD.MOV.U32 R6, RZ, RZ, R0 ;  /* 0x000000ffff067224 */ /* 0x000fce00078e0000 */
.L_x_1:
[----:B------:R-:W0:Y:S01]  /*04b0*/  LDCU.64 UR4, c[0x0][0x390] ;  /* 0x00007200ff0477ac */ /* 0x000e220008000a00 */
[----:B------:R-:W-:Y:S02]  /*04c0*/  I2FP.F32.S32 R5, R5 ;  /* 0x0000000500057245 */ /* 0x000fe40000201400 */
[----:B------:R-:W-:Y:S01]  /*04d0*/  I2FP.F32.S32 R4, R4 ;  /* 0x0000000400047245 */ /* 0x000fe20000201400 */
[----:B------:R-:W1:Y:S02]  /*04e0*/  LDCU.128 UR12, c[0x0][0x380] ;  /* 0x00007000ff0c77ac */ /* 0x000e640008000c00 */
[----:B------:R-:W-:Y:S02]  /*04f0*/  FADD R0, R5, 0.5 ;  /* 0x3f00000005007421 */ /* 0x000fe40000000000 */
[----:B------:R-:W-:Y:S01]  /*0500*/  FADD R4, R4, 0.5 ;  /* 0x3f00000004047421 */ /* 0x000fe20000000000 */
[----:B------:R-:W2:Y:S01]  /*0510*/  LDCU.U8 UR8, c[0x3][URZ] ;  /* 0x00c00000ff0877ac */ /* 0x000ea20008000000 */
[----:B0-----:R-:W-:-:S02]  /*0520*/  I2FP.F32.S32 R3, UR4 ;  /* 0x0000000400037c45 */ /* 0x001fc40008201400 */
[----:B------:R-:W-:Y:S01]  /*0530*/  I2FP.F32.S32 R5, UR5 ;  /* 0x0000000500057c45 */ /* 0x000fe20008201400 */
[----:B-1----:R-:W-:Y:S02]  /*0540*/  UIADD3 UR5, UPT, UPT, UR14, -0x1, URZ ;  /* 0xffffffff0e057890 */ /* 0x002fe4000fffe0ff */
[----:B------:R-:W-:Y:S01]  /*0550*/  FFMA R3, R0, R2, R3 ;  /* 0x0000000200037223 */ /* 0x000fe20000000003 */
[----:B------:R-:W-:Y:S01]  /*0560*/  UIADD3 UR4, UPT, UPT, UR15, -0x1, URZ ;  /* 0xffffffff0f047890 */ /* 0x000fe2000fffe0ff */
[----:B------:R-:W-:Y:S02]  /*0570*/  FFMA R6, R4, R6, R5 ;  /* 0x0000000604067223 */ /* 0x000fe40000000005 */
[----:B------:R-:W-:Y:S01]  /*0580*/  FADD R0, R3, -1 ;  /* 0xbf80000003007421 */ /* 0x000fe20000000000 */
[----:B------:R-:W-:Y:S01]  /*0590*/  FADD R4, RZ, R3 ;  /* 0x00000003ff047221 */ /* 0x000fe20000000000 */
[----:B------:R-:W-:Y:S01]  /*05a0*/  FADD R2, R6, -1 ;  /* 0xbf80000006027421 */ /* 0x000fe20000000000 */
[----:B------:R-:W-:-:S03]  /*05b0*/  FADD R6, RZ, R6 ;  /* 0x00000006ff067221 */ /* 0x000fc60000000000 */
[----:B------:R-:W0:Y:S08]  /*05c0*/  F2I.TRUNC.NTZ R0, R0 ;  /* 0x0000000000007305 */ /* 0x000e30000020f100 */
[----:B------:R-:W1:Y:S01]  /*05d0*/  F2I.TRUNC.NTZ R2, R2 ;  /* 0x0000000200027305 */ /* 0x000e62000020f100 */
[----:B0-----:R-:W-:-:S07]  /*05e0*/  VIMNMX R3, PT, PT, RZ, R0, !PT ;  /* 0x00000000ff037248 */ /* 0x001fce0007fe0100 */
[----:B------:R-:W0:Y:S01]  /*05f0*/  F2I.TRUNC.NTZ R4, R4 ;  /* 0x0000000400047305 */ /* 0x000e22000020f100 */
[----:B------:R-:W-:Y:S02]  /*0600*/  VIMNMX R3, PT, PT, R3, UR5, PT ;  /* 0x0000000503037c48 */ /* 0x000fe4000bfe0100 */
[----:B-1----:R-:W-:-:S05]  /*0610*/  VIMNMX R0, PT, PT, RZ, R2, !PT ;  /* 0x00000002ff007248 */ /* 0x002fca0007fe0100 */
[----:B------:R-:W1:Y:S01]  /*0620*/  F2I.TRUNC.NTZ R6, R6 ;  /* 0x0000000600067305 */ /* 0x000e62000020f100 */
[----:B------:R-:W-:Y:S02]  /*0630*/  VIMNMX R10, PT, PT, R0, UR4, PT ;  /* 0x00000004000a7c48 */ /* 0x000fe4000bfe0100 */
[----:B0-----:R-:W-:-:S03]  /*0640*/  VIMNMX R5, PT, PT, RZ, R4, !PT ;  /* 0x00000004ff057248 */ /* 0x001fc60007fe0100 */
[----:B------:R-:W-:Y:S01]  /*0650*/  IMAD R0, R10, UR14, R3 ;  /* 0x0000000e0a007c24 */ /* 0x000fe2000f8e0203 */
[----:B------:R-:W-:-:S03]  /*0660*/  VIMNMX R5, PT, PT, R5, UR5, PT ;  /* 0x0000000505057c48 */ /* 0x000fc6000bfe0100 */
[----:B------:R-:W-:Y:S01]  /*0670*/  IMAD R0, R0, 0x3, RZ ;  /* 0x0000000300007824 */ /* 0x000fe200078e02ff */
[----:B-1----:R-:W-:-:S04]  /*0680*/  VIMNMX R2, PT, PT, RZ, R6, !PT ;  /* 0x00000006ff027248 */ /* 0x002fc80007fe0100 */
[----:B------:R-:W-:Y:S01]  /*0690*/  VIMNMX R6, PT, PT, R2, UR4, PT ;  /* 0x0000000402067c48 */ /* 0x000fe2000bfe0100 */
[----:B------:R-:W-:Y:S01]  /*06a0*/  IMAD R2, R10, UR14, R5 ;  /* 0x0000000e0a027c24 */ /* 0x000fe2000f8e0205 */
[----:B------:R-:W-:-:S03]  /*06b0*/  IADD3 R10, P0, PT, R0, UR12, RZ ;  /* 0x0000000c000a7c10 */ /* 0x000fc6000ff1e0ff */
[----:B------:R-:W-:Y:S01]  /*06c0*/  IMAD R4, R6, UR14, R3 ;  /* 0x0000000e06047c24 */ /* 0x000fe2000f8e0203 */
[----:B------:R-:W-:Y:S01]  /*06d0*/  LEA.HI.X.SX32 R11, R0, UR13, 0x1, P0 ;  /* 0x0000000d000b7c11 */ /* 0x000fe200080f0eff */
[----:B------:R-:W-:Y:S02]  /*06e0*/  IMAD R3, R2, 0x3, RZ ;  /* 0x0000000302037824 */ /* 0x000fe400078e02ff */
[----:B------:R-:W-:Y:S02]  /*06f0*/  IMAD R2, R6, UR14, R5 ;  /* 0x0000000e06027c24 */ /* 0x000fe4000f8e0205 */
[----:B------:R-:W-:Y:S01]  /*0700*/  IMAD R7, R4, 0x3, RZ ;  /* 0x0000000304077824 */ /* 0x000fe200078e02ff */
[----:B------:R-:W3:Y:S01]  /*0710*/  LDG.E.U8 R0, desc[UR6][R10.64] ;  /* 0x000000060a007981 */ /* 0x000ee2000c1e1100 */
[----:B------:R-:W-:Y:S01]  /*0720*/  IADD3 R4, P1, PT, R3, UR12, RZ ;  /* 0x0000000c03047c10 */ /* 0x000fe2000ff3e0ff */
[----:B------:R-:W-:Y:S02]  /*0730*/  IMAD R16, R2, 0x3, RZ ;  /* 0x0000000302107824 */ /* 0x000fe400078e02ff */
[----:B------:R-:W3:Y:S01]  /*0740*/  LDG.E.U8 R9, desc[UR6][R10.64+0x1] ;  /* 0x000001060a097981 */ /* 0x000ee2000c1e1100 */
[----:B------:R-:W-:-:S02]  /*0750*/  IADD3 R2, P0, PT, R7, UR12, RZ ;  /* 0x0000000c07027c10 */ /* 0x000fc4000ff1e0ff */
[----:B------:R-:W-:Y:S01]  /*0760*/  LEA.HI.X.SX32 R5, R3, UR13, 0x1, P1 ;  /* 0x0000000d03057c11 */ /* 0x000fe200088f0eff */
[----:B------:R-:W3:Y:S01]  /*0770*/  LDG.E.U8 R12, desc[UR6][R10.64+0x2] ;  /* 0x000002060a0c7981 */ /* 0x000ee2000c1e1100 */
[C---:B------:R-:W-:Y:S02]  /*0780*/  IADD3 R6, P1, PT, R16.reuse, UR12, RZ ;  /* 0x0000000c10067c10 */ /* 0x040fe4000ff3e0ff */
[----:B------:R-:W-:Y:S01]  /*0790*/  LEA.HI.X.SX32 R3, R7, UR13, 0x1, P0 ;  /* 0x0000000d07037c11 */ /* 0x000fe200080f0eff */
[----:B------:R-:W4:Y:S01]  /*07a0*/  LDG.E.U8 R13, desc[UR6][R4.64] ;  /* 0x00000006040d7981 */ /* 0x000f22000c1e1100 */
[----:B------:R-:W-:-:S03]  /*07b0*/  LEA.HI.X.SX32 R7, R16, UR13, 0x1, P1 ;  /* 0x0000000d10077c11 */ /* 0x000fc600088f0eff */
[----:B------:R-:W4:Y:S04]  /*07c0*/  LDG.E.U8 R14, desc[UR6][R4.64+0x1] ;  /* 0x00000106040e7981 */ /* 0x000f28000c1e1100 */
[----:B------:R-:W4:Y:S04]  /*07d0*/  LDG.E.U8 R15, desc[UR6][R4.64+0x2] ;  /* 0x00000206040f7981 */ /* 0x000f28000c1e1100 */
[----:B------:R-:W5:Y:S04]  /*07e0*/  LDG.E.U8 R16, desc[UR6][R2.64] ;  /* 0x0000000602107981 */ /* 0x000f68000c1e1100 */
[----:B------:R-:W5:Y:S04]  /*07f0*/  LDG.E.U8 R17, desc[UR6][R2.64+0x1] ;  /* 0x0000010602117981 */ /* 0x000f68000c1e1100 */
[----:B------:R-:W5:Y:S04]  /*0800*/  LDG.E.U8 R18, desc[UR6][R2.64+0x2] ;  /* 0x0000020602127981 */ /* 0x000f68000c1e1100 */
[----:B------:R-:W5:Y:S04]  /*0810*/  LDG.E.U8 R19, desc[UR6][R6.64] ;  /* 0x0000000606137981 */ /* 0x000f68000c1e1100 */
[----:B------:R-:W5:Y:S04]  /*0820*/  LDG.E.U8 R10, desc[UR6][R6.64+0x1] ;  /* 0x00000106060a7981 */ /* 0x000f68000c1e1100 */
[----:B------:R-:W5:Y:S01]  /*0830*/  LDG.E.U8 R11, desc[UR6][R6.64+0x2] ;  /* 0x00000206060b7981 */ /* 0x000f62000c1e1100 */
[----:B------:R-:W0:Y:S01]  /*0840*/  LDCU.U8 UR9, c[0x3][0x1] ;  /* 0x00c00020ff0977ac */ /* 0x000e220008000000 */
[----:B------:R-:W-:Y:S01]  /*0850*/  BSSY.RECONVERGENT B0, `(.L_x_2) ;  /* 0x000001d000007945 */ /* 0x000fe20003800200 */
[----:B------:R-:W1:Y:S01]  /*0860*/  LDCU.U8 UR10, c[0x3][0x2] ;  /* 0x00c00040ff0a77ac */ /* 0x000e620008000000 */
[----:B---3--:R-:W-:-:S05]  /*0870*/  IADD3 R0, PT, PT, R12, R9, R0 ;  /* 0x000000090c007210 */ /* 0x008fca0007ffe000 */
[----:B------:R-:W-:-:S05]  /*0880*/  IMAD R0, R0, 0x5556, RZ ;  /* 0x0000555600007824 */ /* 0x000fca00078e02ff */
[----:B------:R-:W-:Y:S02]  /*0890*/  SHF.R.U32.HI R0, RZ, 0x10, R0 ;  /* 0x00000010ff007819 */ /* 0x000fe40000011600 */
[----:B----4-:R-:W-:Y:S02]  /*08a0*/  IADD3 R13, PT, PT, R15, R14, R13 ;  /* 0x0000000e0f0d7210 */ /* 0x010fe40007ffe00d */
[----:B------:R-:W-:-:S04]  /*08b0*/  LOP3.LUT R5, R0, 0xff, RZ, 0xc0, !PT ;  /* 0x000000ff00057812 */ /* 0x000fc800078ec0ff */
[----:B--2---:R-:W-:Y:S01]  /*08c0*/  ISETP.LT.U32.AND P3, PT, R5, UR8, PT ;  /* 0x0000000805007c0c */ /* 0x004fe2000bf61070 */
[----:B------:R-:W-:Y:S01]  /*08d0*/  IMAD R13, R13, 0x5556, RZ ;  /* 0x000055560d0d7824 */ /* 0x000fe200078e02ff */
[----:B-----5:R-:W-:-:S05]  /*08e0*/  IADD3 R16, PT, PT, R18, R17, R16 ;  /* 0x0000001112107210 */ /* 0x020fca0007ffe010 */
[----:B------:R-:W-:Y:S01]  /*08f0*/  IMAD R3, R16, 0x5556, RZ ;  /* 0x0000555610037824 */ /* 0x000fe200078e02ff */
[----:B------:R-:W-:-:S05]  /*0900*/  IADD3 R10, PT, PT, R11, R10, R19 ;  /* 0x0000000a0b0a7210 */ /* 0x000fca0007ffe013 */
[----:B------:R-:W-:Y:S01]  /*0910*/  IMAD R4, R10, 0x5556, RZ ;  /* 0x000055560a047824 */ /* 0x000fe200078e02ff */
[----:B------:R-:W-:Y:S02]  /*0920*/  SHF.R.U32.HI R2, RZ, 0x10, R13 ;  /* 0x00000010ff027819 */ /* 0x000fe4000001160d */
[----:B------:R-:W-:Y:S02]  /*0930*/  SHF.R.U32.HI R3, RZ, 0x10, R3 ;  /* 0x00000010ff037819 */ /* 0x000fe40000011603 */
[----:B------:R-:W-:Y:S02]  /*0940*/  SHF.R.U32.HI R4, RZ, 0x10, R4 ;  /* 0x00000010ff047819 */ /* 0x000fe40000011604 */
[----:B------:R-:W-:Y:S02]  /*0950*/  LOP3.LUT R6, R2, 0xff, RZ, 0xc0, !PT ;  /* 0x000000ff02067812 */ /* 0x000fe400078ec0ff */
[----:B------:R-:W-:Y:S02]  /*0960*/  LOP3.LUT R3, R3, 0xff, RZ, 0xc0, !PT ;  /* 0x000000ff03037812 */ /* 0x000fe400078ec0ff */
[----:B------:R-:W-:Y:S01]  /*0970*/  LOP3.LUT R7, R4, 0xff, RZ, 0xc0, !PT ;  /* 0x000000ff04077812 */ /* 0x000fe200078ec0ff */
[----:B------:R-:W-:Y:S01]  /*0980*/  IMAD.MOV.U32 R0, RZ, RZ, RZ ;  /* 0x000000ffff007224 */ /* 0x000fe200078e00ff */
[----:B------:R-:W-:-:S02]  /*0990*/  ISETP.LT.U32.AND P2, PT, R6, UR8, PT ;  /* 0x0000000806007c0c */ /* 0x000fc4000bf41070 */
[----:B------:R-:W-:Y:S02]  /*09a0*/  ISETP.LT.U32.AND P1, PT, R3, UR8, PT ;  /* 0x0000000803007c0c */ /* 0x000fe4000bf21070 */
[----:B------:R-:W-:Y:S01]  /*09b0*/  ISETP.LT.U32.AND P0, PT, R7, UR8, PT ;  /* 0x0000000807007c0c */ /* 0x000fe2000bf01070 */
[----:B01----:R-:W-:-:S12]  /*09c0*/  @P3 BRA `(.L_x_3) ;  /* 0x0000000000143947 */ /* 0x003fd80003800000 */
[----:B------:R-:W-:Y:S01]  /*09d0*/  ISETP.LT.U32.AND P4, PT, R5, UR9, PT ;  /* 0x0000000905007c0c */ /* 0x000fe2000bf81070 */
[----:B------:R-:W-:-:S12]  /*09e0*/  IMAD.MOV.U32 R0, RZ, RZ, 0x1 ;  /* 0x00000001ff007424 */ /* 0x000fd800078e00ff */
[----:B------:R-:W-:Y:S01]  /*09f0*/  @!P4 IMAD.MOV.U32 R2, RZ, RZ, 0x2 ;  /* 0x00000002ff02c424 */ /* 0x000fe200078e00ff */
[----:B------:R-:W-:-:S04]  /*0a00*/  @!P4 ISETP.LT.U32.AND P3, PT, R5, UR10, PT ;  /* 0x0000000a0500cc0c */ /* 0x000fc8000bf61070 */
[----:B------:R-:W-:-:S09]  /*0a10*/  @!P4 SEL R0, R2, 0x3, P3 ;  /* 0x000000030200c807 */ /* 0x000fd20001800000 */
.L_x_3:
[----:B------:R-:W-:Y:S05]  /*0a20*/  BSYNC.RECONVERGENT B0 ;  /* 0x0000000000007941 */ /* 0x000fea0003800200 */
.L_x_2:
[----:B------:R-:W-:Y:S01]  /*0a30*/  BSSY.RECONVERGENT B0, `(.L_x_4) ;  /* 0x0000008000007945 */ /* 0x000fe20003800200 */
[----:B------:R-:W-:-:S03]  /*0a40*/  IMAD.MOV.U32 R2, RZ, RZ, RZ ;  /* 0x000000ffff027224 */ /* 0x000fc600078e00ff */
[----:B------:R-:W-:Y:S05]  /*0a50*/  @P2 BRA `(.L_x_5) ;  /* 0x0000000000142947 */ /* 0x000fea0003800000 */
[----:B------:R-:W-:Y:S01]  /*0a60*/  ISETP.LT.U32.AND P3, PT, R6, UR9, PT ;  /* 0x0000000906007c0c */ /* 0x000fe2000bf61070 */
[----:B------:R-:W-:-:S12]  /*0a70*/  IMAD.MOV.U32 R2, RZ, RZ, 0x1 ;  /* 0x00000001ff027424 */ /* 0x000fd800078e00ff */
[----:B------:R-:W-:Y:S01]  /*0a80*/  @!P3 IMAD.MOV.U32 R4, RZ, RZ, 0x2 ;  /* 0x00000002ff04b424 */ /* 0x000fe200078e00ff */
[----:B------:R-:W-:-:S04]  /*0a90*/  @!P3 ISETP.LT.U32.AND P2, PT, R6, UR10, PT ;  /* 0x0000000a0600bc0c */ /* 0x000fc8000bf41070 */
[----:B------:R-:W-:-:S09]  /*0aa0*/  @!P3 SEL R2, R4, 0x3, P2 ;  /* 0x000000030402b807 */ /* 0x000fd20001000000 */
.L_x_5:
[----:B------:R-:W-:Y:S05]  /*0ab0*/  BSYNC.RECONVERGENT B0 ;  /* 0x0000000000007941 */ /* 0x000fea0003800200 */
.L_x_4:
[----:B------:R-:W-:Y:S01]  /*0ac0*/  BSSY.RECONVERGENT B0, `(.L_x_6) ;  /* 0x0000009000007945 */ /* 0x000fe20003800200 */
[----:B------:R-:W-:Y:S02]  /*0ad0*/  IMAD.MOV.U32 R6, RZ, RZ, RZ ;  /* 0x000000ffff067224 */ /* 0x000fe400078e00ff */
[----:B------:R-:W-:Y:S01]  /*0ae0*/  IMAD.MOV.U32 R4, RZ, RZ, RZ ;  /* 0x000000ffff047224 */ /* 0x000fe200078e00ff */
[----:B------:R-:W-:Y:S06]  /*0af0*/  @P1 BRA `(.L_x_7) ;  /* 0x0000000000141947 */ /* 0x000fec0003800000 */
[----:B------:R-:W-:Y:S01]  /*0b00*/  ISETP.LT.U32.AND P2, PT, R3, UR9, PT ;  /* 0x0000000903007c0c */ /* 0x000fe2000bf41070 */
[----:B------:R-:W-:-:S12]  /*0b10*/  IMAD.MOV.U32 R4, RZ, RZ, 0x1 ;  /* 0x00000001ff047424 */ /* 0x000fd800078e00ff */
[----:B------:R-:W-:Y:S01]  /*0b20*/  @!P2 ISETP.LT.U32.AND P1, PT, R3, UR10, PT ;  /* 0x0000000a0300ac0c */ /* 0x000fe2000bf21070 */
[----:B------:R-:W-:-:S05]  /*0b30*/  @!P2 IMAD.MOV.U32 R3, RZ, RZ, 0x2 ;  /* 0x00000002ff03a424 */ /* 0x000fca00078e00ff */
[----:B------:R-:W-:-:S07]  /*0b40*/  @!P2 SEL R4, R3, 0x3, P1 ;  /* 0x000000030304a807 */ /* 0x000fce0000800000 */
.L_x_7:
[----:B------:R-:W-:Y:S05]  /*0b50*/  BSYNC.RECONVERGENT B0 ;  /* 0x0000000000007941 */ /* 0x000fea0003800200 */
.L_x_6:
[----:B------:R-:W-:Y:S04]  /*0b60*/  BSSY.RECONVERGENT B0, `(.L_x_8) ;  /* 0x0000007000007945 */ /* 0x000fe80003800200 */
[----:B------:R-:W-:Y:S05]  /*0b70*/  @P0 BRA `(.L_x_9) ;  /* 0x0000000000140947 */ /* 0x000fea0003800000 */
[----:B------:R-:W-:Y:S01]  /*0b80*/  ISETP.LT.U32.AND P1, PT, R7, UR9, PT ;  /* 0x0000000907007c0c */ /* 0x000fe2000bf21070 */
[----:B------:R-:W-:-:S12]  /*0b90*/  IMAD.MOV.U32 R6, RZ, RZ, 0x1 ;  /* 0x00000001ff067424 */ /* 0x000fd800078e00ff */
[----:B------:R-:W-:Y:S01]  /*0ba0*/  @!P1 IMAD.MOV.U32 R3, RZ, RZ, 0x2 ;  /* 0x00000002ff039424 */ /* 0x000fe200078e00ff */
[----:B------:R-:W-:-:S04]  /*0bb0*/  @!P1 ISETP.LT.U32.AND P0, PT, R7, UR10, PT ;  /* 0x0000000a07009c0c */ /* 0x000fc8000bf01070 */
[----:B------:R-:W-:-:S09]  /*0bc0*/  @!P1 SEL R6, R3, 0x3, P0 ;  /* 0x0000000303069807 */ /* 0x000fd20000000000 */
.L_x_9:
[----:B------:R-:W-:Y:S05]  /*0bd0*/  BSYNC.RECONVERGENT B0 ;  /* 0x0000000000007941 */ /* 0x000fea0003800200 */
.L_x_8:
[--C-:B------:R-:W-:Y:S01]  /*0be0*/  IMAD.U32 R11, R0, 0x4, R1.reuse ;  /* 0x00000004000b7824 */ /* 0x100fe200078e0001 */
[----:B------:R-:W-:Y:S01]  /*0bf0*/  STL.128 [R1], RZ ;  /* 0x000000ff01007387 */ /* 0x000fe20000100c00 */
[----:B------:R-:W-:Y:S01]  /*0c00*/  IMAD.U32 R7, R2, 0x4, R1 ;  /* 0x0000000402077824 */ /* 0x000fe200078e0001 */
[----:B------:R-:W0:Y:S02]  /*0c10*/  LDCU.64 UR4, c[0x0][0x3b0] ;  /* 0x00007600ff0477ac */ /* 0x000e240008000a00 */
[----:B------:R-:W2:Y:S02]  /*0c20*/  LDL R0, [R11] ;  /* 0x000000000b007983 */ /* 0x000ea40000100800 */
[----:B--2---:R-:W-:-:S05]  /*0c30*/  VIADD R0, R0, 0x1 ;  /* 0x0000000100007836 */ /* 0x004fca0000000000 */
[----:B------:R-:W-:Y:S04]  /*0c40*/  STL [R11], R0 ;  /* 0x000000000b007387 */ /* 0x000fe80000100800 */
[----:B------:R-:W2:Y:S01]  /*0c50*/  LDL R2, [R7] ;  /* 0x0000000007027983 */ /* 0x000ea20000100800 */
[----:B------:R-:W-:Y:S02]  /*0c60*/  IMAD.U32 R4, R4, 0x4, R1 ;  /* 0x0000000404047824 */ /* 0x000fe400078e0001 */
[----:B--2---:R-:W-:-:S05]  /*0c70*/  VIADD R2, R2, 0x1 ;  /* 0x0000000102027836 */ /* 0x004fca0000000000 */
[----:B------:R1:W-:Y:S04]  /*0c80*/  STL [R7], R2 ;  /* 0x0000000207007387 */ /* 0x0003e80000100800 */
[----:B------:R-:W2:Y:S01]  /*0c90*/  LDL R3, [R4] ;  /* 0x0000000004037983 */ /* 0x000ea20000100800 */
[----:B------:R-:W-:Y:S02]  /*0ca0*/  IMAD.U32 R9, R6, 0x4, R1 ;  /* 0x0000000406097824 */ /* 0x000fe400078e0001 */
[----:B--2---:R-:W-:-:S05]  /*0cb0*/  VIADD R3, R3, 0x1 ;  /* 0x0000000103037836 */ /* 0x004fca0000000000 */
[----:B------:R2:W-:Y:S04]  /*0cc0*/  STL [R4], R3 ;  /* 0x0000000304007387 */ /* 0x0005e80000100800 */
[----:B------:R-:W3:Y:S02]  /*0cd0*/  LDL R5, [R9] ;  /* 0x0000000009057983 */ /* 0x000ee40000100800 */
[----:B---3--:R-:W-:-:S05]  /*0ce0*/  VIADD R6, R5, 0x1 ;  /* 0x0000000105067836 */ /* 0x008fca0000000000 */
[----:B------:R-:W-:Y:S04]  /*0cf0*/  STL [R9], R6 ;  /* 0x0000000609007387 */ /* 0x000fe80000100800 */
[----:B------:R-:W3:Y:S02]  /*0d00*/  LDL.128 R12, [R1] ;  /* 0x00000000010c7983 */ /* 0x000ee40000100c00 */
[----:B---3--:R-:W-:Y:S02]  /*0d10*/  VIMNMX R5, PT, PT, R12, R13, !PT ;  /* 0x0000000d0c057248 */ /* 0x008fe40007fe0100 */
[----:B------:R-:W-:Y:S02]  /*0d20*/  ISETP.GT.AND P0, PT, R13, R12, PT ;  /* 0x0000000c0d00720c */ /* 0x000fe40003f04270 */
[----:B-1----:R-:W-:-:S02]  /*0d30*/  VIMNMX R2, PT, PT, R14, R5, !PT ;  /* 0x000000050e027248 */ /* 0x002fc40007fe0100 */
[----:B------:R-:W-:Y:S02]  /*0d40*/  ISETP.GT.AND P1, PT, R14, R5, PT ;  /* 0x000000050e00720c */ /* 0x000fe40003f24270 */
[----:B------:R-:W-:Y:S02]  /*0d50*/  SEL R0, RZ, 0x1, !P0 ;  /* 0x00000001ff007807 */ /* 0x000fe40004000000 */
[----:B------:R-:W-:Y:S02]  /*0d60*/  ISETP.GT.AND P0, PT, R15, R2, PT ;  /* 0x000000020f00720c */ /* 0x000fe40003f04270 */
[----:B0-----:R-:W-:Y:S02]  /*0d70*/  IADD3 R2, P2, PT, R8, UR4, RZ ;  /* 0x0000000408027c10 */ /* 0x001fe4000ff5e0ff */
[----:B------:R-:W-:Y:S02]  /*0d80*/  SEL R0, R0, 0x2, !P1 ;  /* 0x0000000200007807 */ /* 0x000fe40004800000 */
[----:B--2---:R-:W-:-:S02]  /*0d90*/  LEA.HI.X.SX32 R3, R8, UR5, 0x1, P2 ;  /* 0x0000000508037c11 */ /* 0x004fc400090f0eff */
[----:B------:R-:W-:-:S05]  /*0da0*/  SEL R5, R0, 0x3, !P0 ;  /* 0x0000000300057807 */ /* 0x000fca0004000000 */
[----:B------:R-:W-:Y:S01]  /*0db0*/  STG.E.U8 desc[UR6][R2.64], R5 ;  /* 0x0000000502007986 */ /* 0x000fe2000c101106 */
[----:B------:R-:W-:Y:S05]  /*0dc0*/  EXIT ;  /* 0x000000000000794d */ /* 0x000fea0003800000 */
        .weak           $__internal_0_$__cuda_sm3x_div_rn_noftz_f32_slowpath
        .type           $__internal_0_$__cuda_sm3x_div_rn_noftz_f32_slowpath,@function
        .size           $__internal_0_$__cuda_sm3x_div_rn_noftz_f32_slowpath,(.L_x_32 - $__internal_0_$__cuda_sm3x_div_rn_noftz_f32_slowpath)
$__internal_0_$__cuda_sm3x_div_rn_noftz_f32_slowpath:
[----:B------:R-:W-:Y:S02]  /*0dd0*/  SHF.R.U32.HI R9, RZ, 0x17, R3 ;  /* 0x00000017ff097819 */ /* 0x000fe40000011603 */
[----:B------:R-:W-:Y:S02]  /*0de0*/  SHF.R.U32.HI R7, RZ, 0x17, R0 ;  /* 0x00000017ff077819 */ /* 0x000fe40000011600 */
[----:B------:R-:W-:Y:S02]  /*0df0*/  LOP3.LUT R14, R9, 0xff, RZ, 0xc0, !PT ;  /* 0x000000ff090e7812 */ /* 0x000fe400078ec0ff */
[----:B------:R-:W-:-:S03]  /*0e00*/  LOP3.LUT R12, R7, 0xff, RZ, 0xc0, !PT ;  /* 0x000000ff070c7812 */ /* 0x000fc600078ec0ff */
[----:B------:R-:W-:Y:S02]  /*0e10*/  VIADD R10, R14, 0xffffffff ;  /* 0xffffffff0e0a7836 */ /* 0x000fe40000000000 */
[----:B------:R-:W-:-:S03]  /*0e20*/  VIADD R9, R12, 0xffffffff ;  /* 0xffffffff0c097836 */ /* 0x000fc60000000000 */
[----:B------:R-:W-:-:S04]  /*0e30*/  ISETP.GT.U32.AND P0, PT, R10, 0xfd, PT ;  /* 0x000000fd0a00780c */ /* 0x000fc80003f04070 */
[----:B------:R-:W-:-:S13]  /*0e40*/  ISETP.GT.U32.OR P0, PT, R9, 0xfd, P0 ;  /* 0x000000fd0900780c */ /* 0x000fda0000704470 */
[----:B------:R-:W-:Y:S01]  /*0e50*/  @!P0 IMAD.MOV.U32 R7, RZ, RZ, RZ ;  /* 0x000000ffff078224 */ /* 0x000fe200078e00ff */
[----:B------:R-:W-:Y:S06]  /*0e60*/  @!P0 BRA `(.L_x_10) ;  /* 0x00000000005c8947 */ /* 0x000fec0003800000 */
[----:B------:R-:W-:Y:S02]  /*0e70*/  FSETP.GTU.FTZ.AND P0, PT, |R0|, +INF , PT ;  /* 0x7f8000000000780b */ /* 0x000fe40003f1c200 */
[----:B------:R-:W-:-:S04]  /*0e80*/  FSETP.GTU.FTZ.AND P1, PT, |R3|, +INF , PT ;  /* 0x7f8000000300780b */ /* 0x000fc80003f3c200 */
[----:B------:R-:W-:-:S13]  /*0e90*/  PLOP3.LUT P0, PT, P0, P1, PT, 0xf8, 0x8f ;  /* 0x00000000008f781c */ /* 0x000fda0000703f70 */
[----:B------:R-:W-:Y:S05]  /*0ea0*/  @P0 BRA `(.L_x_11) ;  /* 0x0000000400440947 */ /* 0x000fea0003800000 */
[----:B------:R-:W-:-:S13]  /*0eb0*/  LOP3.LUT P0, RZ, R3, 0x7fffffff, R0, 0xc8, !PT ;  /* 0x7fffffff03ff7812 */ /* 0x000fda000780c800 */
[----:B------:R-:W-:Y:S05]  /*0ec0*/  @!P0 BRA `(.L_x_12) ;  /* 0x0000000400348947 */ /* 0x000fea0003800000 */
[C---:B------:R-:W-:Y:S02]  /*0ed0*/  FSETP.NEU.FTZ.AND P1, PT, |R0|.reuse, +INF , PT ;  /* 0x7f8000000000780b */ /* 0x040fe40003f3d200 */
[----:B------:R-:W-:Y:S02]  /*0ee0*/  FSETP.NEU.FTZ.AND P2, PT, |R3|, +INF , PT ;  /* 0x7f8000000300780b */ /* 0x000fe40003f5d200 */
[----:B------:R-:W-:-:S11]  /*0ef0*/  FSETP.NEU.FTZ.AND P0, PT, |R0|, +INF , PT ;  /* 0x7f8000000000780b */ /* 0x000fd60003f1d200 */
[----:B------:R-:W-:Y:S05]  /*0f00*/  @!P2 BRA !P1, `(.L_x_12) ;  /* 0x000000040024a947 */ /* 0x000fea0004800000 */
[----:B------:R-:W-:-:S04]  /*0f10*/  LOP3.LUT P1, RZ, R0, 0x7fffffff, RZ, 0xc0, !PT ;  /* 0x7fffffff00ff7812 */ /* 0x000fc8000782c0ff */
[----:B------:R-:W-:-:S13]  /*0f20*/  PLOP3.LUT P1, PT, P2, P1, PT, 0x2f, 0xf2 ;  /* 0x0000000000f2781c */ /* 0x000fda0001722577 */
[----:B------:R-:W-:Y:S05]  /*0f30*/  @P1 BRA `(.L_x_13) ;  /* 0x0000000400101947 */ /* 0x000fea0003800000 */
[----:B------:R-:W-:-:S04]  /*0f40*/  LOP3.LUT P1, RZ, R3, 0x7fffffff, RZ, 0xc0, !PT ;  /* 0x7fffffff03ff7812 */ /* 0x000fc8000782c0ff */
[----:B------:R-:W-:-:S13]  /*0f50*/  PLOP3.LUT P0, PT, P0, P1, PT, 0x2f, 0xf2 ;  /* 0x0000000000f2781c */ /* 0x000fda0000702577 */
[----:B------:R-:W-:Y:S05]  /*0f60*/  @P0 BRA `(.L_x_14) ;  /* 0x0000000000f80947 */ /* 0x000fea0003800000 */
[----:B------:R-:W-:Y:S02]  /*0f70*/  ISETP.GE.AND P0, PT, R9, RZ, PT ;  /* 0x000000ff0900720c */ /* 0x000fe40003f06270 */
[----:B------:R-:W-:-:S11]  /*0f80*/  ISETP.GE.AND P1, PT, R10, RZ, PT ;  /* 0x000000ff0a00720c */ /* 0x000fd60003f26270 */
[----:B------:R-:W-:Y:S02]  /*0f90*/  @P0 IMAD.MOV.U32 R7, RZ, RZ, RZ ;  /* 0x000000ffff070224 */ /* 0x000fe400078e00ff */
[----:B------:R-:W-:Y:S01]  /*0fa0*/  @!P0 FFMA R0, R0, 1.84467440737095516160e+19, RZ ;  /* 0x5f80000000008823 */ /* 0x000fe200000000ff */
[----:B------:R-:W-:Y:S02]  /*0fb0*/  @!P0 IMAD.MOV.U32 R7, RZ, RZ, -0x40 ;  /* 0xffffffc0ff078424 */ /* 0x000fe400078e00ff */
[----:B------:R-:W-:Y:S02]  /*0fc0*/  @!P1 FFMA R3, R3, 1.84467440737095516160e+19, RZ ;  /* 0x5f80000003039823 */ /* 0x000fe400000000ff */
[----:B------:R-:W-:-:S07]  /*0fd0*/  @!P1 VIADD R7, R7, 0x40 ;  /* 0x0000004007079836 */ /* 0x000fce0000000000 */
.L_x_10:
[----:B------:R-:W-:-:S05]  /*0fe0*/  LEA R10, R14, 0xc0800000, 0x17 ;  /* 0xc08000000e0a7811 */ /* 0x000fca00078eb8ff */
[----:B------:R-:W-:Y:S02]  /*0ff0*/  IMAD.IADD R10, R3, 0x1, -R10 ;  /* 0x00000001030a7824 */ /* 0x000fe400078e0a0a */
[----:B------:R-:W-:Y:S02]  /*1000*/  VIADD R3, R12, 0xffffff81 ;  /* 0xffffff810c037836 */ /* 0x000fe40000000000 */
[----:B------:R0:W1:Y:S01]  /*1010*/  MUFU.RCP R9, R10 ;  /* 0x0000000a00097308 */ /* 0x0000620000001000 */
[----:B------:R-:W-:Y:S01]  /*1020*/  FADD.FTZ R11, -R10, -RZ ;  /* 0x800000ff0a0b7221 */ /* 0x000fe20000010100 */
[C---:B------:R-:W-:Y:S01]  /*1030*/  IMAD R0, R3.reuse, -0x800000, R0 ;  /* 0xff80000003007824 */ /* 0x040fe200078e0200 */
[----:B0-----:R-:W-:-:S05]  /*1040*/  IADD3 R10, PT, PT, R3, 0x7f, -R14 ;  /* 0x0000007f030a7810 */ /* 0x001fca0007ffe80e */
[----:B------:R-:W-:Y:S02]  /*1050*/  IMAD.IADD R10, R10, 0x1, R7 ;  /* 0x000000010a0a7824 */ /* 0x000fe400078e0207 */
[----:B-1----:R-:W-:-:S04]  /*1060*/  FFMA R12, R9, R11, 1 ;  /* 0x3f800000090c7423 */ /* 0x002fc8000000000b */
[----:B------:R-:W-:-:S04]  /*1070*/  FFMA R16, R9, R12, R9 ;  /* 0x0000000c09107223 */ /* 0x000fc80000000009 */
[----:B------:R-:W-:-:S04]  /*1080*/  FFMA R9, R0, R16, RZ ;  /* 0x0000001000097223 */ /* 0x000fc800000000ff */
[----:B------:R-:W-:-:S04]  /*1090*/  FFMA R12, R11, R9, R0 ;  /* 0x000000090b0c7223 */ /* 0x000fc80000000000 */
[----:B------:R-:W-:-:S04]  /*10a0*/  FFMA R9, R16, R12, R9 ;  /* 0x0000000c10097223 */ /* 0x000fc80000000009 */
[----:B------:R-:W-:-:S04]  /*10b0*/  FFMA R12, R11, R9, R0 ;  /* 0x000000090b0c7223 */ /* 0x000fc80000000000 */
[----:B------:R-:W-:-:S05]  /*10c0*/  FFMA R0, R16, R12, R9 ;  /* 0x0000000c10007223 */ /* 0x000fca0000000009 */
[----:B------:R-:W-:-:S04]  /*10d0*/  SHF.R.U32.HI R3, RZ, 0x17, R0 ;  /* 0x00000017ff037819 */ /* 0x000fc80000011600 */
[----:B------:R-:W-:-:S05]  /*10e0*/  LOP3.LUT R3, R3, 0xff, RZ, 0xc0, !PT ;  /* 0x000000ff03037812 */ /* 0x000fca00078ec0ff */
[----:B------:R-:W-:-:S04]  /*10f0*/  IMAD.IADD R11, R3, 0x1, R10 ;  /* 0x00000001030b7824 */ /* 0x000fc800078e020a */
[----:B------:R-:W-:-:S05]  /*1100*/  VIADD R3, R11, 0xffffffff ;  /* 0xffffffff0b037836 */ /* 0x000fca0000000000 */
[----:B------:R-:W-:-:S13]  /*1110*/  ISETP.GE.U32.AND P0, PT, R3, 0xfe, PT ;  /* 0x000000fe0300780c */ /* 0x000fda0003f06070 */
[----:B------:R-:W-:Y:S05]  /*1120*/  @!P0 BRA `(.L_x_15) ;  /* 0x0000000000808947 */ /* 0x000fea0003800000 */
[----:B------:R-:W-:-:S13]  /*1130*/  ISETP.GT.AND P0, PT, R11, 0xfe, PT ;  /* 0x000000fe0b00780c */ /* 0x000fda0003f04270 */
[----:B------:R-:W-:Y:S05]  /*1140*/  @P0 BRA `(.L_x_16) ;  /* 0x00000000006c0947 */ /* 0x000fea0003800000 */
[----:B------:R-:W-:-:S13]  /*1150*/  ISETP.GE.AND P0, PT, R11, 0x1, PT ;  /* 0x000000010b00780c */ /* 0x000fda0003f06270 */
[----:B------:R-:W-:Y:S05]  /*1160*/  @P0 BRA `(.L_x_17) ;  /* 0x0000000000980947 */ /* 0x000fea0003800000 */
[----:B------:R-:W-:Y:S02]  /*1170*/  ISETP.GE.AND P0, PT, R11, -0x18, PT ;  /* 0xffffffe80b00780c */ /* 0x000fe40003f06270 */
[----:B------:R-:W-:-:S11]  /*1180*/  LOP3.LUT R0, R0, 0x80000000, RZ, 0xc0, !PT ;  /* 0x8000000000007812 */ /* 0x000fd600078ec0ff */
[----:B------:R-:W-:Y:S05]  /*1190*/  @!P0 BRA `(.L_x_17) ;  /* 0x00000000008c8947 */ /* 0x000fea0003800000 */
[CCC-:B------:R-:W-:Y:S01]  /*11a0*/  FFMA.RZ R3, R16.reuse, R12.reuse, R9.reuse ;  /* 0x0000000c10037223 */ /* 0x1c0fe2000000c009 */
[CCC-:B------:R-:W-:Y:S01]  /*11b0*/  FFMA.RM R10, R16.reuse, R12.reuse, R9.reuse ;  /* 0x0000000c100a7223 */ /* 0x1c0fe20000004009 */
[C---:B------:R-:W-:Y:S02]  /*11c0*/  ISETP.NE.AND P2, PT, R11.reuse, RZ, PT ;  /* 0x000000ff0b00720c */ /* 0x040fe40003f45270 */
[----:B------:R-:W-:Y:S02]  /*11d0*/  ISETP.NE.AND P1, PT, R11, RZ, PT ;  /* 0x000000ff0b00720c */ /* 0x000fe40003f25270 */
[----:B------:R-:W-:Y:S01]  /*11e0*/  LOP3.LUT R7, R3, 0x7fffff, RZ, 0xc0, !PT ;  /* 0x007fffff03077812 */ /* 0x000fe200078ec0ff */
[----:B------:R-:W-:Y:S01]  /*11f0*/  FFMA.RP R3, R16, R12, R9 ;  /* 0x0000000c10037223 */ /* 0x000fe20000008009 */
[----:B------:R-:W-:Y:S02]  /*1200*/  VIADD R12, R11, 0x20 ;  /* 0x000000200b0c7836 */ /* 0x000fe40000000000 */
[----:B------:R-:W-:Y:S01]  /*1210*/  LOP3.LUT R7, R7, 0x800000, RZ, 0xfc, !PT ;  /* 0x0080000007077812 */ /* 0x000fe200078efcff */
[----:B------:R-:W-:Y:S01]  /*1220*/  IMAD.MOV R9, RZ, RZ, -R11 ;  /* 0x000000ffff097224 */ /* 0x000fe200078e0a0b */
[----:B------:R-:W-:-:S02]  /*1230*/  FSETP.NEU.FTZ.AND P0, PT, R3, R10, PT ;  /* 0x0000000a0300720b */ /* 0x000fc40003f1d000 */
[----:B------:R-:W-:Y:S02]  /*1240*/  SHF.L.U32 R12, R7, R12, RZ ;  /* 0x0000000c070c7219 */ /* 0x000fe400000006ff */
[----:B------:R-:W-:Y:S02]  /*1250*/  SEL R10, R9, RZ, P2 ;  /* 0x000000ff090a7207 */ /* 0x000fe40001000000 */
[----:B------:R-:W-:Y:S02]  /*1260*/  ISETP.NE.AND P1, PT, R12, RZ, P1 ;  /* 0x000000ff0c00720c */ /* 0x000fe40000f25270 */
[----:B------:R-:W-:Y:S02]  /*1270*/  SHF.R.U32.HI R10, RZ, R10, R7 ;  /* 0x0000000aff0a7219 */ /* 0x000fe40000011607 */
[----:B------:R-:W-:Y:S02]  /*1280*/  PLOP3.LUT P0, PT, P0, P1, PT, 0xf8, 0x8f ;  /* 0x00000000008f781c */ /* 0x000fe40000703f70 */
[----:B------:R-:W-:-:S02]  /*1290*/  SHF.R.U32.HI R12, RZ, 0x1, R10 ;  /* 0x00000001ff0c7819 */ /* 0x000fc4000001160a */
[----:B------:R-:W-:-:S04]  /*12a0*/  SEL R3, RZ, 0x1, !P0 ;  /* 0x00000001ff037807 */ /* 0x000fc80004000000 */
[----:B------:R-:W-:-:S04]  /*12b0*/  LOP3.LUT R3, R3, 0x1, R12, 0xf8, !PT ;  /* 0x0000000103037812 */ /* 0x000fc800078ef80c */
[----:B------:R-:W-:-:S05]  /*12c0*/  LOP3.LUT R3, R3, R10, RZ, 0xc0, !PT ;  /* 0x0000000a03037212 */ /* 0x000fca00078ec0ff */
[----:B------:R-:W-:-:S05]  /*12d0*/  IMAD.IADD R3, R12, 0x1, R3 ;  /* 0x000000010c037824 */ /* 0x000fca00078e0203 */
[----:B------:R-:W-:Y:S01]  /*12e0*/  LOP3.LUT R0, R3, R0, RZ, 0xfc, !PT ;  /* 0x0000000003007212 */ /* 0x000fe200078efcff */
[----:B------:R-:W-:Y:S06]  /*12f0*/  BRA `(.L_x_17) ;  /* 0x0000000000347947 */ /* 0x000fec0003800000 */
.L_x_16:
[----:B------:R-:W-:-:S04]  /*1300*/  LOP3.LUT R0, R0, 0x80000000, RZ, 0xc0, !PT ;  /* 0x8000000000007812 */ /* 0x000fc800078ec0ff */
[----:B------:R-:W-:Y:S01]  /*1310*/  LOP3.LUT R0, R0, 0x7f800000, RZ, 0xfc, !PT ;  /* 0x7f80000000007812 */ /* 0x000fe200078efcff */
[----:B------:R-:W-:Y:S06]  /*1320*/  BRA `(.L_x_17) ;  /* 0x0000000000287947 */ /* 0x000fec0003800000 */
.L_x_15:
[----:B------:R-:W-:Y:S01]  /*1330*/  IMAD R0, R10, 0x800000, R0 ;  /* 0x008000000a007824 */ /* 0x000fe200078e0200 */
[----:B------:R-:W-:Y:S06]  /*1340*/  BRA `(.L_x_17) ;  /* 0x0000000000207947 */ /* 0x000fec0003800000 */
.L_x_14:
[----:B------:R-:W-:-:S04]  /*1350*/  LOP3.LUT R0, R3, 0x80000000, R0, 0x48, !PT ;  /* 0x8000000003007812 */ /* 0x000fc800078e4800 */
[----:B------:R-:W-:Y:S01]  /*1360*/  LOP3.LUT R0, R0, 0x7f800000, RZ, 0xfc, !PT ;  /* 0x7f80000000007812 */ /* 0x000fe200078efcff */
[----:B------:R-:W-:Y:S06]  /*1370*/  BRA `(.L_x_17) ;  /* 0x0000000000147947 */ /* 0x000fec0003800000 */
.L_x_13:
[----:B------:R-:W-:Y:S01]  /*1380*/  LOP3.LUT R0, R3, 0x80000000, R0, 0x48, !PT ;  /* 0x8000000003007812 */ /* 0x000fe200078e4800 */
[----:B------:R-:W-:Y:S06]  /*1390*/  BRA `(.L_x_17) ;  /* 0x00000000000c7947 */ /* 0x000fec0003800000 */
.L_x_12:
[----:B------:R-:W0:Y:S01]  /*13a0*/  MUFU.RSQ R0, -QNAN ;  /* 0xffc0000000007908 */ /* 0x000e220000001400 */
[----:B------:R-:W-:Y:S05]  /*13b0*/  BRA `(.L_x_17) ;  /* 0x0000000000047947 */ /* 0x000fea0003800000 */
.L_x_11:
[----:B------:R-:W-:-:S07]  /*13c0*/  FADD.FTZ R0, R0, R3 ;  /* 0x0000000300007221 */ /* 0x000fce0000010000 */
.L_x_17:
[----:B------:R-:W-:-:S04]  /*13d0*/  IMAD.MOV.U32 R7, RZ, RZ, 0x0 ;  /* 0x00000000ff077424 */ /* 0x000fc800078e00ff */
[----:B0-----:R-:W-:Y:S05]  /*13e0*/  RET.REL.NODEC R6 `(_ZN3vdd26grid_extract_robust_kernelEPKhiiiiiiiiiiPh) ;  /* 0xffffffec06047950 */ /* 0x001fea0003c3ffff */
.L_x_18:
[----:B------:R-:W-:-:S00]  /*13f0*/  BRA `(.L_x_18) ;  /* 0xfffffffc00fc7947 */ /* 0x000fc0000383ffff */
[----:B------:R-:W-:-:S00]  /*1400*/  NOP ;  /* 0x0000000000007918 */ /* 0x000fc00000000000 */
[----:B------:R-:W-:-:S00]  /*1410*/  NOP ;  /* 0x0000000000007918 */ /* 0x000fc00000000000 */
[----:B------:R-:W-:-:S00]  /*1420*/  NOP ;  /* 0x0000000000007918 */ /* 0x000fc00000000000 */
[----:B------:R-:W-:-:S00]  /*1430*/  NOP ;  /* 0x0000000000007918 */ /* 0x000fc00000000000 */
[----:B------:R-:W-:-:S00]  /*1440*/  NOP ;  /* 0x0000000000007918 */ /* 0x000fc00000000000 */
[----:B------:R-:W-:-:S00]  /*1450*/  NOP ;  /* 0x0000000000007918 */ /* 0x000fc00000000000 */
[----:B------:R-:W-:-:S00]  /*1460*/  NOP ;  /* 0x0000000000007918 */ /* 0x000fc00000000000 */
[----:B------:R-:W-:-:S00]  /*1470*/  NOP ;  /* 0x0000000000007918 */ /* 0x000fc00000000000 */
.L_x_32:


//--------------------- .text._ZN3vdd19grid_extract_kernelEPKhiiiiiiiiiiPh --------------------------
	.section	.text._ZN3vdd19grid_extract_kernelEPKhiiiiiiiiiiPh,"ax",@progbits
	.align	128
        .global         _ZN3vdd19grid_extract_kernelEPKhiiiiiiiiiiPh
        .type           _ZN3vdd19grid_extract_kernelEPKhiiiiiiiiiiPh,@function
        .size           _ZN3vdd19grid_extract_kernelEPKhiiiiiiiiiiPh,(.L_x_33 - _ZN3vdd19grid_extract_kernelEPKhiiiiiiiiiiPh)
        .other          _ZN3vdd19grid_extract_kernelEPKhiiiiiiiiiiPh,@"STO_CUDA_ENTRY STV_DEFAULT"
_ZN3vdd19grid_extract_kernelEPKhiiiiiiiiiiPh:
.text._ZN3vdd19grid_extract_kernelEPKhiiiiiiiiiiPh:
[----:B------:R-:W-:Y:S01]  /*0000*/  LDC R1, c[0x0][0x37c] ;  /* 0x0000df00ff017b82 */ /* 0x000fe20000000800 */
[----:B------:R-:W0:Y:S07]  /*0010*/  S2R R7, SR_TID.X ;  /* 0x0000000000077919 */ /* 0x000e2e0000002100 */
[----:B------:R-:W1:Y:S01]  /*0020*/  LDC.64 R4, c[0x0][0x3a0] ;  /* 0x0000e800ff047b82 */ /* 0x000e620000000a00 */
[----:B------:R-:W2:Y:S07]  /*0030*/  LDCU UR8, c[0x0][0x3ac] ;  /* 0x00007580ff0877ac */ /* 0x000eae0008000800 */
[----:B------:R-:W0:Y:S08]  /*0040*/  S2UR UR4, SR_CTAID.X ;  /* 0x00000000000479c3 */ /* 0x000e300000002500 */
[----:B------:R-:W0:Y:S01]  /*0050*/  LDC R2, c[0x0][0x360] ;  /* 0x0000d800ff027b82 */ /* 0x000e220000000800 */
[----:B--2---:R-:W-:-:S04]  /*0060*/  IMAD R3, RZ, RZ, -UR8 ;  /* 0x80000008ff037e24 */ /* 0x004fc8000f8e02ff */
[C---:B-1----:R-:W-:Y:S02]  /*0070*/  IMAD R0, R3.reuse, 0x2, R5 ;  /* 0x0000000203007824 */ /* 0x042fe400078e0205 */
[----:B------:R-:W-:-:S04]  /*0080*/  IMAD R3, R3, 0x2, R4 ;  /* 0x0000000203037824 */ /* 0x000fc800078e0204 */
[----:B------:R-:W-:Y:S02]  /*0090*/  IMAD R5, R3, R0, RZ ;  /* 0x0000000003057224 */ /* 0x000fe400078e02ff */
[----:B0-----:R-:W-:-:S05]  /*00a0*/  IMAD R2, R2, UR4, R7 ;  /* 0x0000000402027c24 */ /* 0x001fca000f8e0207 */
        /* <DEDUP_REMOVED lines=46> */
[----:B------:R-:W-:Y:S05]  /*0390*/  CALL.REL.NOINC `($__internal_1_$__cuda_sm3x_div_rn_noftz_f32_slowpath) ;  /* 0x0000000400007944 */ /* 0x000fea0003c00000 */
[----:B------:R-:W-:-:S07]  /*03a0*/  IMAD.MOV.U32 R4, RZ, RZ, R0 ;  /* 0x000000ffff047224 */ /* 0x000fce00078e0000 */
.L_x_19:
[----:B------:R-:W0:Y:S01]  /*03b0*/  LDCU UR5, c[0x0][0x3a4] ;  /* 0x00007480ff0577ac */ /* 0x000e220008000800 */
[----:B------:R-:W-:Y:S02]  /*03c0*/  I2FP.F32.S32 R0, UR4 ;  /* 0x0000000400007c45 */ /* 0x000fe40008201400 */
[----:B0-----:R-:W-:Y:S01]  /*03d0*/  I2FP.F32.S32 R3, UR5 ;  /* 0x0000000500037c45 */ /* 0x001fe20008201400 */
[----:B------:R-:W0:Y:S03]  /*03e0*/  LDCU.64 UR4, c[0x0][0x358] ;  /* 0x00006b00ff0477ac */ /* 0x000e260008000a00 */
[----:B------:R-:W1:Y:S08]  /*03f0*/  MUFU.RCP R8, R3 ;  /* 0x0000000300087308 */ /* 0x000e700000001000 */
[----:B------:R-:W2:Y:S01]  /*0400*/  FCHK P0, R0, R3 ;  /* 0x0000000300007302 */ /* 0x000ea20000000000 */
[----:B-1----:R-:W-:-:S04]  /*0410*/  FFMA R7, -R3, R8, 1 ;  /* 0x3f80000003077423 */ /* 0x002fc80000000108 */
[----:B------:R-:W-:-:S04]  /*0420*/  FFMA R7, R8, R7, R8 ;  /* 0x0000000708077223 */ /* 0x000fc80000000008 */
[----:B------:R-:W-:-:S04]  /*0430*/  FFMA R8, R0, R7, RZ ;  /* 0x0000000700087223 */ /* 0x000fc800000000ff */
[----:B------:R-:W-:-:S04]  /*0440*/  FFMA R9, -R3, R8, R0 ;  /* 0x0000000803097223 */ /* 0x000fc80000000100 */
[----:B------:R-:W-:Y:S01]  /*0450*/  FFMA R7, R7, R9, R8 ;  /* 0x0000000907077223 */ /* 0x000fe20000000008 */
[----:B0-2---:R-:W-:Y:S06]  /*0460*/  @!P0 BRA `(.L_x_20) ;  /* 0x00000000000c8947 */ /* 0x005fec0003800000 */
[----:B------:R-:W-:-:S07]  /*0470*/  MOV R8, 0x490 ;  /* 0x0000049000087802 */ /* 0x000fce0000000f00 */
[----:B------:R-:W-:Y:S05]  /*0480*/  CALL.REL.NOINC `($__internal_1_$__cuda_sm3x_div_rn_noftz_f32_slowpath) ;  /* 0x0000000000c47944 */ /* 0x000fea0003c00000 */
[----:B------:R-:W-:-:S07]  /*0490*/  IMAD.MOV.U32 R7, RZ, RZ, R0 ;  /* 0x000000ffff077224 */ /* 0x000fce00078e0000 */
.L_x_20:
[----:B------:R-:W0:Y:S01]  /*04a0*/  LDCU.64 UR6, c[0x0][0x390] ;  /* 0x00007200ff0677ac */ /* 0x000e220008000a00 */
[----:B------:R-:W-:Y:S01]  /*04b0*/  I2FP.F32.S32 R6, R6 ;  /* 0x0000000600067245 */ /* 0x000fe20000201400 */
[----:B------:R-:W1:Y:S01]  /*04c0*/  LDC.64 R8, c[0x0][0x388] ;  /* 0x0000e200ff087b82 */ /* 0x000e620000000a00 */
[----:B------:R-:W-:-:S03]  /*04d0*/  I2FP.F32.S32 R5, R5 ;  /* 0x0000000500057245 */ /* 0x000fc60000201400 */
[----:B------:R-:W-:-:S04]  /*04e0*/  FADD R3, R6, 0.5 ;  /* 0x3f00000006037421 */ /* 0x000fc80000000000 */
[----:B------:R-:W2:Y:S01]  /*04f0*/  LDC.64 R10, c[0x0][0x380] ;  /* 0x0000e000ff0a7b82 */ /* 0x000ea20000000a00 */
[----:B0-----:R-:W-:-:S05]  /*0500*/  I2FP.F32.S32 R0, UR7 ;  /* 0x0000000700007c45 */ /* 0x001fca0008201400 */
[----:B------:R-:W-:Y:S01]  /*0510*/  FFMA R7, R3, R7, R0 ;  /* 0x0000000703077223 */ /* 0x000fe20000000000 */
[----:B------:R-:W-:Y:S01]  /*0520*/  I2FP.F32.S32 R3, UR6 ;  /* 0x0000000600037c45 */ /* 0x000fe20008201400 */
[----:B------:R-:W-:Y:S01]  /*0530*/  FADD R0, R5, 0.5 ;  /* 0x3f00000005007421 */ /* 0x000fe20000000000 */
[----:B------:R-:W0:Y:S03]  /*0540*/  LDCU.U8 UR6, c[0x3][URZ] ;  /* 0x00c00000ff0677ac */ /* 0x000e260008000000 */
[----:B------:R-:W-:Y:S01]  /*0550*/  FFMA R0, R0, R4, R3 ;  /* 0x0000000400007223 */ /* 0x000fe20000000003 */
[----:B------:R-:W3:Y:S08]  /*0560*/  F2I.TRUNC.NTZ R7, R7 ;  /* 0x0000000700077305 */ /* 0x000ef0000020f100 */
[----:B------:R-:W4:Y:S01]  /*0570*/  F2I.TRUNC.NTZ R0, R0 ;  /* 0x0000000000007305 */ /* 0x000f22000020f100 */
[----:B---3--:R-:W-:-:S04]  /*0580*/  VIMNMX R4, PT, PT, RZ, R7, !PT ;  /* 0x00000007ff047248 */ /* 0x008fc80007fe0100 */
[----:B-1----:R-:W-:Y:S02]  /*0590*/  VIADDMNMX R4, R9, 0xffffffff, R4, PT ;  /* 0xffffffff09047846 */ /* 0x002fe40003800104 */
[----:B----4-:R-:W-:-:S04]  /*05a0*/  VIMNMX R3, PT, PT, RZ, R0, !PT ;  /* 0x00000000ff037248 */ /* 0x010fc80007fe0100 */
[----:B------:R-:W-:-:S05]  /*05b0*/  VIADDMNMX R3, R8, 0xffffffff, R3, PT ;  /* 0xffffffff08037846 */ /* 0x000fca0003800103 */
[----:B------:R-:W-:-:S04]  /*05c0*/  IMAD R3, R4, R8, R3 ;  /* 0x0000000804037224 */ /* 0x000fc800078e0203 */
[----:B------:R-:W-:-:S05]  /*05d0*/  IMAD R3, R3, 0x3, RZ ;  /* 0x0000000303037824 */ /* 0x000fca00078e02ff */
[----:B--2---:R-:W-:-:S04]  /*05e0*/  IADD3 R4, P0, PT, R3, R10, RZ ;  /* 0x0000000a03047210 */ /* 0x004fc80007f1e0ff */
[----:B------:R-:W-:-:S05]  /*05f0*/  LEA.HI.X.SX32 R5, R3, R11, 0x1, P0 ;  /* 0x0000000b03057211 */ /* 0x000fca00000f0eff */
[----:B------:R-:W2:Y:S04]  /*0600*/  LDG.E.U8 R3, desc[UR4][R4.64] ;  /* 0x0000000404037981 */ /* 0x000ea8000c1e1100 */
[----:B------:R-:W2:Y:S04]  /*0610*/  LDG.E.U8 R0, desc[UR4][R4.64+0x1] ;  /* 0x0000010404007981 */ /* 0x000ea8000c1e1100 */
[----:B------:R-:W2:Y:S01]  /*0620*/  LDG.E.U8 R6, desc[UR4][R4.64+0x2] ;  /* 0x0000020404067981 */ /* 0x000ea2000c1e1100 */
[----:B------:R-:W-:Y:S01]  /*0630*/  BSSY.RECONVERGENT B0, `(.L_x_21) ;  /* 0x0000011000007945 */ /* 0x000fe20003800200 */
[----:B--2---:R-:W-:-:S05]  /*0640*/  IADD3 R0, PT, PT, R6, R0, R3 ;  /* 0x0000000006007210 */ /* 0x004fca0007ffe003 */
[----:B------:R-:W-:-:S05]  /*0650*/  IMAD R0, R0, 0x5556, RZ ;  /* 0x0000555600007824 */ /* 0x000fca00078e02ff */
[----:B------:R-:W-:-:S04]  /*0660*/  SHF.R.U32.HI R0, RZ, 0x10, R0 ;  /* 0x00000010ff007819 */ /* 0x000fc80000011600 */
[----:B------:R-:W-:Y:S02]  /*0670*/  LOP3.LUT R7, R0, 0xff, RZ, 0xc0, !PT ;  /* 0x000000ff00077812 */ /* 0x000fe400078ec0ff */
[----:B------:R-:W-:Y:S02]  /*0680*/  PRMT R0, RZ, 0x7610, R0 ;  /* 0x00007610ff007816 */ /* 0x000fe40000000000 */
[----:B0-----:R-:W-:-:S13]  /*0690*/  ISETP.LT.U32.AND P0, PT, R7, UR6, PT ;  /* 0x0000000607007c0c */ /* 0x001fda000bf01070 */
[----:B------:R-:W-:Y:S05]  /*06a0*/  @P0 BRA `(.L_x_22) ;  /* 0x0000000000240947 */ /* 0x000fea0003800000 */
[----:B------:R-:W0:Y:S01]  /*06b0*/  LDCU.U8 UR6, c[0x3][0x1] ;  /* 0x00c00020ff0677ac */ /* 0x000e220008000000 */
[----:B------:R-:W-:Y:S01]  /*06c0*/  IMAD.MOV.U32 R4, RZ, RZ, 0x1 ;  /* 0x00000001ff047424 */ /* 0x000fe200078e00ff */
[----:B0-----:R-:W-:-:S13]  /*06d0*/  ISETP.LT.U32.AND P1, PT, R7, UR6, PT ;  /* 0x0000000607007c0c */ /* 0x001fda000bf21070 */
[----:B------:R-:W0:Y:S01]  /*06e0*/  @!P1 LDC.U8 R0, c[0x3][0x2] ;  /* 0x00c00080ff009b82 */ /* 0x000e220000000000 */
[----:B------:R-:W-:Y:S01]  /*06f0*/  @!P1 IMAD.MOV.U32 R3, RZ, RZ, 0x2 ;  /* 0x00000002ff039424 */ /* 0x000fe200078e00ff */
[----:B0-----:R-:W-:Y:S02]  /*0700*/  @!P1 ISETP.GT.U32.AND P0, PT, R0, R7, PT ;  /* 0x000000070000920c */ /* 0x001fe40003f04070 */
[----:B------:R-:W-:Y:S02]  /*0710*/  PRMT R0, R4, 0x7610, R0 ;  /* 0x0000761004007816 */ /* 0x000fe40000000000 */
[----:B------:R-:W-:-:S04]  /*0720*/  @!P1 SEL R3, R3, 0x3, P0 ;  /* 0x0000000303039807 */ /* 0x000fc80000000000 */
[----:B------:R-:W-:-:S07]  /*0730*/  @!P1 PRMT R0, R3, 0x7610, R0 ;  /* 0x0000761003009816 */ /* 0x000fce0000000000 */
.L_x_22:
[----:B------:R-:W-:Y:S05]  /*0740*/  BSYNC.RECONVERGENT B0 ;  /* 0x0000000000007941 */ /* 0x000fea0003800200 */
.L_x_21:
[----:B------:R-:W0:Y:S02]  /*0750*/  LDCU.64 UR6, c[0x0][0x3b0] ;  /* 0x00007600ff0677ac */ /* 0x000e240008000a00 */
[----:B0-----:R-:W-:-:S04]  /*0760*/  IADD3 R4, P0, PT, R2, UR6, RZ ;  /* 0x0000000602047c10 */ /* 0x001fc8000ff1e0ff */
[----:B------:R-:W-:-:S05]  /*0770*/  LEA.HI.X.SX32 R5, R2, UR7, 0x1, P0 ;  /* 0x0000000702057c11 */ /* 0x000fca00080f0eff */
[----:B------:R-:W-:Y:S01]  /*0780*/  STG.E.U8 desc[UR4][R4.64], R0 ;  /* 0x0000000004007986 */ /* 0x000fe2000c101104 */
[----:B------:R-:W-:Y:S05]  /*0790*/  EXIT ;  /* 0x000000000000794d */ /* 0x000fea0003800000 */
        .weak           $__internal_1_$__cuda_sm3x_div_rn_noftz_f32_slowpath
        .type           $__internal_1_$__cuda_sm3x_div_rn_noftz_f32_slowpath,@function
        .size           $__internal_1_$__cuda_sm3x_div_rn_noftz_f32_slowpath,(.L_x_33 - $__internal_1_$__cuda_sm3x_div_rn_noftz_f32_slowpath)
$__internal_1_$__cuda_sm3x_div_rn_noftz_f32_slowpath:
        /* <DEDUP_REMOVED lines=33> */
.L_x_23:
        /* <DEDUP_REMOVED lines=50> */
.L_x_29:
[----:B------:R-:W-:-:S04]  /*0cd0*/  LOP3.LUT R0, R0, 0x80000000, RZ, 0xc0, !PT ;  /* 0x8000000000007812 */ /* 0x000fc800078ec0ff */
[----:B------:R-:W-:Y:S01]  /*0ce0*/  LOP3.LUT R0, R0, 0x7f800000, RZ, 0xfc, !PT ;  /* 0x7f80000000007812 */ /* 0x000fe200078efcff */
[----:B------:R-:W-:Y:S06]  /*0cf0*/  BRA `(.L_x_30) ;  /* 0x0000000000287947 */ /* 0x000fec0003800000 */
.L_x_28:
[----:B------:R-:W-:Y:S01]  /*0d00*/  IMAD R0, R10, 0x800000, R0 ;  /* 0x008000000a007824 */ /* 0x000fe200078e0200 */
[----:B------:R-:W-:Y:S06]  /*0d10*/  BRA `(.L_x_30) ;  /* 0x0000000000207947 */ /* 0x000fec0003800000 */
.L_x_27:
[----:B------:R-:W-:-:S04]  /*0d20*/  LOP3.LUT R0, R3, 0x80000000, R0, 0x48, !PT ;  /* 0x8000000003007812 */ /* 0x000fc800078e4800 */
[----:B------:R-:W-:Y:S01]  /*0d30*/  LOP3.LUT R0, R0, 0x7f800000, RZ, 0xfc, !PT ;  /* 0x7f80000000007812 */ /* 0x000fe200078efcff */
[----:B------:R-:W-:Y:S06]  /*0d40*/  BRA `(.L_x_30) ;  /* 0x0000000000147947 */ /* 0x000fec0003800000 */
.L_x_26:
[----:B------:R-:W-:Y:S01]  /*0d50*/  LOP3.LUT R0, R3, 0x80000000, R0, 0x48, !PT ;  /* 0x8000000003007812 */ /* 0x000fe200078e4800 */
[----:B------:R-:W-:Y:S06]  /*0d60*/  BRA `(.L_x_30) ;  /* 0x00000000000c7947 */ /* 0x000fec0003800000 */
.L_x_25:
[----:B------:R-:W0:Y:S01]  /*0d70*/  MUFU.RSQ R0, -QNAN ;  /* 0xffc0000000007908 */ /* 0x000e220000001400 */
[----:B------:R-:W-:Y:S05]  /*0d80*/  BRA `(.L_x_30) ;  /* 0x0000000000047947 */ /* 0x000fea0003800000 */
.L_x_24:
[----:B------:R-:W-:-:S07]  /*0d90*/  FADD.FTZ R0, R0, R3 ;  /* 0x0000000300007221 */ /* 0x000fce0000010000 */
.L_x_30:
[----:B------:R-:W-:-:S04]  /*0da0*/  IMAD.MOV.U32 R9, RZ, RZ, 0x0 ;  /* 0x00000000ff097424 */ /* 0x000fc800078e00ff */
[----:B0-----:R-:W-:Y:S05]  /*0db0*/  RET.REL.NODEC R8 `(_ZN3vdd19grid_extract_kernelEPKhiiiiiiiiiiPh) ;  /* 0xfffffff008907950 */ /* 0x001fea0003c3ffff */
.L_x_31:
        /* <DEDUP_REMOVED lines=12> */
.L_x_33:


//--------------------- .nv.shared.reserved.0     --------------------------
	.section	.nv.shared.reserved.0,"aw",@nobits
	.weak		__nv_reservedSMEM_offset_0_alias
	.size		__nv_reservedSMEM_offset_0_alias, 0, 64
	.other		__nv_reservedSMEM_offset_0_alias,@"STO_CUDA_RESERVED_SHARED STV_DEFAULT"
__nv_reservedSMEM_offset_0_alias:
	.zero		0
	.zero		64


//--------------------- .nv.constant0._ZN3vdd26grid_extract_robust_kernelEPKhiiiiiiiiiiPh --------------------------
	.section	.nv.constant0._ZN3vdd26grid_extract_robust_kernelEPKhiiiiiiiiiiPh,"a",@progbits
	.sectionflags	@""
	.align	4
.nv.constant0._ZN3vdd26grid_extract_robust_kernelEPKhiiiiiiiiiiPh:
	.zero		952


//--------------------- .nv.constant0._ZN3vdd19grid_extract_kernelEPKhiiiiiiiiiiPh --------------------------
	.section	.nv.constant0._ZN3vdd19grid_extract_kernelEPKhiiiiiiiiiiPh,"a",@progbits
	.sectionflags	@""
	.align	4
.nv.constant0._ZN3vdd19grid_extract_kernelEPKhiiiiiiiiiiPh:
	.zero		952


//--------------------- SYMBOLS --------------------------

	.type		.nv.reservedSmem.offset0,@object
	.size		.nv.reservedSmem.offset0,0x4
